//
// Generated by NVIDIA NVVM Compiler
//
// Compiler Build ID: CL-36424714
// Cuda compilation tools, release 13.0, V13.0.88
// Based on NVVM 20.0.0
//

.version 9.0
.target sm_100
.address_size 64

	// .globl	_Z8populatePcddddiii

.visible .entry _Z8populatePcddddiii(
	.param .u64 .ptr .align 1 _Z8populatePcddddiii_param_0,
	.param .f64 _Z8populatePcddddiii_param_1,
	.param .f64 _Z8populatePcddddiii_param_2,
	.param .f64 _Z8populatePcddddiii_param_3,
	.param .f64 _Z8populatePcddddiii_param_4,
	.param .u32 _Z8populatePcddddiii_param_5,
	.param .u32 _Z8populatePcddddiii_param_6,
	.param .u32 _Z8populatePcddddiii_param_7
)
{
	.reg .pred 	%p<19>;
	.reg .b32 	%r<108>;
	.reg .b64 	%rd<5>;
	.reg .b64 	%fd<174>;

	ld.param.u64 	%rd1, [_Z8populatePcddddiii_param_0];
	ld.param.f64 	%fd33, [_Z8populatePcddddiii_param_1];
	ld.param.f64 	%fd34, [_Z8populatePcddddiii_param_2];
	ld.param.f64 	%fd35, [_Z8populatePcddddiii_param_3];
	ld.param.f64 	%fd36, [_Z8populatePcddddiii_param_4];
	ld.param.u32 	%r36, [_Z8populatePcddddiii_param_5];
	ld.param.u32 	%r39, [_Z8populatePcddddiii_param_6];
	ld.param.u32 	%r38, [_Z8populatePcddddiii_param_7];
	mov.u32 	%r40, %ctaid.x;
	mov.u32 	%r41, %ntid.x;
	mov.u32 	%r42, %tid.x;
	mad.lo.s32 	%r1, %r40, %r41, %r42;
	mov.u32 	%r43, %ctaid.y;
	mov.u32 	%r44, %ntid.y;
	mov.u32 	%r45, %tid.y;
	mad.lo.s32 	%r46, %r43, %r44, %r45;
	setp.ge.s32 	%p1, %r1, %r36;
	setp.ge.s32 	%p2, %r46, %r39;
	or.pred  	%p3, %p1, %p2;
	mov.f64 	%fd173, 0d0000000000000000;
	@%p3 bra 	$L__BB0_28;
	cvt.rn.f64.s32 	%fd38, %r1;
	cvt.rn.f64.s32 	%fd39, %r36;
	div.rn.f64 	%fd40, %fd38, %fd39;
	sub.f64 	%fd41, %fd34, %fd33;
	fma.rn.f64 	%fd1, %fd41, %fd40, %fd33;
	cvt.rn.f64.u32 	%fd42, %r46;
	cvt.rn.f64.u32 	%fd43, %r39;
	div.rn.f64 	%fd44, %fd42, %fd43;
	sub.f64 	%fd45, %fd36, %fd35;
	fma.rn.f64 	%fd2, %fd45, %fd44, %fd35;
	setp.lt.s32 	%p4, %r38, 1;
	@%p4 bra 	$L__BB0_27;
	mov.f64 	%fd162, 0d0000000000000000;
	mov.b32 	%r95, 0;
	mov.f64 	%fd163, %fd162;
$L__BB0_3:
	mul.f64 	%fd47, %fd163, %fd163;
	mul.f64 	%fd48, %fd162, %fd162;
	sub.f64 	%fd49, %fd47, %fd48;
	add.f64 	%fd50, %fd163, %fd163;
	add.f64 	%fd163, %fd1, %fd49;
	fma.rn.f64 	%fd162, %fd50, %fd162, %fd2;
	mul.f64 	%fd51, %fd163, %fd163;
	fma.rn.f64 	%fd164, %fd162, %fd162, %fd51;
	setp.leu.f64 	%p5, %fd164, 0d4010000000000000;
	@%p5 bra 	$L__BB0_26;
	add.s32 	%r4, %r95, 1;
	{
	.reg .b32 %temp; 
	mov.b64 	{%temp, %r96}, %fd164;
	}
	{
	.reg .b32 %temp; 
	mov.b64 	{%r97, %temp}, %fd164;
	}
	setp.gt.s32 	%p7, %r96, 1048575;
	mov.b32 	%r98, -1023;
	@%p7 bra 	$L__BB0_6;
	mul.f64 	%fd164, %fd164, 0d4350000000000000;
	{
	.reg .b32 %temp; 
	mov.b64 	{%temp, %r96}, %fd164;
	}
	{
	.reg .b32 %temp; 
	mov.b64 	{%r97, %temp}, %fd164;
	}
	mov.b32 	%r98, -1077;
$L__BB0_6:
	add.s32 	%r50, %r96, -1;
	setp.gt.u32 	%p8, %r50, 2146435070;
	@%p8 bra 	$L__BB0_10;
	shr.u32 	%r53, %r96, 20;
	add.s32 	%r99, %r98, %r53;
	and.b32  	%r54, %r96, 1048575;
	or.b32  	%r55, %r54, 1072693248;
	mov.b64 	%fd165, {%r97, %r55};
	setp.lt.u32 	%p10, %r55, 1073127583;
	@%p10 bra 	$L__BB0_9;
	{
	.reg .b32 %temp; 
	mov.b64 	{%r56, %temp}, %fd165;
	}
	{
	.reg .b32 %temp; 
	mov.b64 	{%temp, %r57}, %fd165;
	}
	add.s32 	%r58, %r57, -1048576;
	mov.b64 	%fd165, {%r56, %r58};
	add.s32 	%r99, %r99, 1;
$L__BB0_9:
	add.f64 	%fd54, %fd165, 0dBFF0000000000000;
	add.f64 	%fd55, %fd165, 0d3FF0000000000000;
	rcp.approx.ftz.f64 	%fd56, %fd55;
	neg.f64 	%fd57, %fd55;
	fma.rn.f64 	%fd58, %fd57, %fd56, 0d3FF0000000000000;
	fma.rn.f64 	%fd59, %fd58, %fd58, %fd58;
	fma.rn.f64 	%fd60, %fd59, %fd56, %fd56;
	mul.f64 	%fd61, %fd54, %fd60;
	fma.rn.f64 	%fd62, %fd54, %fd60, %fd61;
	mul.f64 	%fd63, %fd62, %fd62;
	fma.rn.f64 	%fd64, %fd63, 0d3EB1380B3AE80F1E, 0d3ED0EE258B7A8B04;
	fma.rn.f64 	%fd65, %fd64, %fd63, 0d3EF3B2669F02676F;
	fma.rn.f64 	%fd66, %fd65, %fd63, 0d3F1745CBA9AB0956;
	fma.rn.f64 	%fd67, %fd66, %fd63, 0d3F3C71C72D1B5154;
	fma.rn.f64 	%fd68, %fd67, %fd63, 0d3F624924923BE72D;
	fma.rn.f64 	%fd69, %fd68, %fd63, 0d3F8999999999A3C4;
	fma.rn.f64 	%fd70, %fd69, %fd63, 0d3FB5555555555554;
	sub.f64 	%fd71, %fd54, %fd62;
	add.f64 	%fd72, %fd71, %fd71;
	neg.f64 	%fd73, %fd62;
	fma.rn.f64 	%fd74, %fd73, %fd54, %fd72;
	mul.f64 	%fd75, %fd60, %fd74;
	mul.f64 	%fd76, %fd63, %fd70;
	fma.rn.f64 	%fd77, %fd76, %fd62, %fd75;
	xor.b32  	%r59, %r99, -2147483648;
	mov.b32 	%r60, 1127219200;
	mov.b64 	%fd78, {%r59, %r60};
	mov.b32 	%r61, -2147483648;
	mov.b64 	%fd79, {%r61, %r60};
	sub.f64 	%fd80, %fd78, %fd79;
	fma.rn.f64 	%fd81, %fd80, 0d3FE62E42FEFA39EF, %fd62;
	fma.rn.f64 	%fd82, %fd80, 0dBFE62E42FEFA39EF, %fd81;
	sub.f64 	%fd83, %fd82, %fd62;
	sub.f64 	%fd84, %fd77, %fd83;
	fma.rn.f64 	%fd85, %fd80, 0d3C7ABC9E3B39803F, %fd84;
	add.f64 	%fd167, %fd81, %fd85;
	bra.uni 	$L__BB0_11;
$L__BB0_10:
	fma.rn.f64 	%fd53, %fd164, 0d7FF0000000000000, 0d7FF0000000000000;
	{
	.reg .b32 %temp; 
	mov.b64 	{%temp, %r51}, %fd164;
	}
	and.b32  	%r52, %r51, 2147483647;
	setp.eq.s32 	%p9, %r52, 0;
	selp.f64 	%fd167, 0dFFF0000000000000, %fd53, %p9;
$L__BB0_11:
	{
	.reg .b32 %temp; 
	mov.b64 	{%temp, %r100}, %fd167;
	}
	{
	.reg .b32 %temp; 
	mov.b64 	{%r101, %temp}, %fd167;
	}
	setp.gt.s32 	%p11, %r100, 1048575;
	mov.b32 	%r102, -1023;
	@%p11 bra 	$L__BB0_13;
	mul.f64 	%fd167, %fd167, 0d4350000000000000;
	{
	.reg .b32 %temp; 
	mov.b64 	{%temp, %r100}, %fd167;
	}
	{
	.reg .b32 %temp; 
	mov.b64 	{%r101, %temp}, %fd167;
	}
	mov.b32 	%r102, -1077;
$L__BB0_13:
	add.s32 	%r64, %r100, -1;
	setp.gt.u32 	%p12, %r64, 2146435070;
	@%p12 bra 	$L__BB0_17;
	shr.u32 	%r67, %r100, 20;
	add.s32 	%r103, %r102, %r67;
	and.b32  	%r68, %r100, 1048575;
	or.b32  	%r69, %r68, 1072693248;
	mov.b64 	%fd168, {%r101, %r69};
	setp.lt.u32 	%p14, %r69, 1073127583;
	@%p14 bra 	$L__BB0_16;
	{
	.reg .b32 %temp; 
	mov.b64 	{%r70, %temp}, %fd168;
	}
	{
	.reg .b32 %temp; 
	mov.b64 	{%temp, %r71}, %fd168;
	}
	add.s32 	%r72, %r71, -1048576;
	mov.b64 	%fd168, {%r70, %r72};
	add.s32 	%r103, %r103, 1;
$L__BB0_16:
	add.f64 	%fd87, %fd168, 0dBFF0000000000000;
	add.f64 	%fd88, %fd168, 0d3FF0000000000000;
	rcp.approx.ftz.f64 	%fd89, %fd88;
	neg.f64 	%fd90, %fd88;
	fma.rn.f64 	%fd91, %fd90, %fd89, 0d3FF0000000000000;
	fma.rn.f64 	%fd92, %fd91, %fd91, %fd91;
	fma.rn.f64 	%fd93, %fd92, %fd89, %fd89;
	mul.f64 	%fd94, %fd87, %fd93;
	fma.rn.f64 	%fd95, %fd87, %fd93, %fd94;
	mul.f64 	%fd96, %fd95, %fd95;
	fma.rn.f64 	%fd97, %fd96, 0d3EB1380B3AE80F1E, 0d3ED0EE258B7A8B04;
	fma.rn.f64 	%fd98, %fd97, %fd96, 0d3EF3B2669F02676F;
	fma.rn.f64 	%fd99, %fd98, %fd96, 0d3F1745CBA9AB0956;
	fma.rn.f64 	%fd100, %fd99, %fd96, 0d3F3C71C72D1B5154;
	fma.rn.f64 	%fd101, %fd100, %fd96, 0d3F624924923BE72D;
	fma.rn.f64 	%fd102, %fd101, %fd96, 0d3F8999999999A3C4;
	fma.rn.f64 	%fd103, %fd102, %fd96, 0d3FB5555555555554;
	sub.f64 	%fd104, %fd87, %fd95;
	add.f64 	%fd105, %fd104, %fd104;
	neg.f64 	%fd106, %fd95;
	fma.rn.f64 	%fd107, %fd106, %fd87, %fd105;
	mul.f64 	%fd108, %fd93, %fd107;
	mul.f64 	%fd109, %fd96, %fd103;
	fma.rn.f64 	%fd110, %fd109, %fd95, %fd108;
	xor.b32  	%r73, %r103, -2147483648;
	mov.b32 	%r74, 1127219200;
	mov.b64 	%fd111, {%r73, %r74};
	mov.b32 	%r75, -2147483648;
	mov.b64 	%fd112, {%r75, %r74};
	sub.f64 	%fd113, %fd111, %fd112;
	fma.rn.f64 	%fd114, %fd113, 0d3FE62E42FEFA39EF, %fd95;
	fma.rn.f64 	%fd115, %fd113, 0dBFE62E42FEFA39EF, %fd114;
	sub.f64 	%fd116, %fd115, %fd95;
	sub.f64 	%fd117, %fd110, %fd116;
	fma.rn.f64 	%fd118, %fd113, 0d3C7ABC9E3B39803F, %fd117;
	add.f64 	%fd169, %fd114, %fd118;
	bra.uni 	$L__BB0_18;
$L__BB0_17:
	fma.rn.f64 	%fd86, %fd167, 0d7FF0000000000000, 0d7FF0000000000000;
	{
	.reg .b32 %temp; 
	mov.b64 	{%temp, %r65}, %fd167;
	}
	and.b32  	%r66, %r65, 2147483647;
	setp.eq.s32 	%p13, %r66, 0;
	selp.f64 	%fd169, 0dFFF0000000000000, %fd86, %p13;
$L__BB0_18:
	mov.f64 	%fd170, 0d4000000000000000;
	{
	.reg .b32 %temp; 
	mov.b64 	{%temp, %r104}, %fd170;
	}
	{
	.reg .b32 %temp; 
	mov.b64 	{%r105, %temp}, %fd170;
	}
	setp.gt.s32 	%p15, %r104, 1048575;
	mov.b32 	%r106, -1023;
	@%p15 bra 	$L__BB0_20;
	mov.f64 	%fd170, 0d4360000000000000;
	{
	.reg .b32 %temp; 
	mov.b64 	{%temp, %r104}, %fd170;
	}
	{
	.reg .b32 %temp; 
	mov.b64 	{%r105, %temp}, %fd170;
	}
	mov.b32 	%r106, -1077;
$L__BB0_20:
	add.s32 	%r78, %r104, -1;
	setp.gt.u32 	%p16, %r78, 2146435070;
	@%p16 bra 	$L__BB0_24;
	shr.u32 	%r81, %r104, 20;
	add.s32 	%r107, %r106, %r81;
	and.b32  	%r82, %r104, 1048575;
	or.b32  	%r83, %r82, 1072693248;
	mov.b64 	%fd171, {%r105, %r83};
	setp.lt.u32 	%p18, %r83, 1073127583;
	@%p18 bra 	$L__BB0_23;
	{
	.reg .b32 %temp; 
	mov.b64 	{%r84, %temp}, %fd171;
	}
	{
	.reg .b32 %temp; 
	mov.b64 	{%temp, %r85}, %fd171;
	}
	add.s32 	%r86, %r85, -1048576;
	mov.b64 	%fd171, {%r84, %r86};
	add.s32 	%r107, %r107, 1;
$L__BB0_23:
	add.f64 	%fd122, %fd171, 0dBFF0000000000000;
	add.f64 	%fd123, %fd171, 0d3FF0000000000000;
	rcp.approx.ftz.f64 	%fd124, %fd123;
	neg.f64 	%fd125, %fd123;
	fma.rn.f64 	%fd126, %fd125, %fd124, 0d3FF0000000000000;
	fma.rn.f64 	%fd127, %fd126, %fd126, %fd126;
	fma.rn.f64 	%fd128, %fd127, %fd124, %fd124;
	mul.f64 	%fd129, %fd122, %fd128;
	fma.rn.f64 	%fd130, %fd122, %fd128, %fd129;
	mul.f64 	%fd131, %fd130, %fd130;
	fma.rn.f64 	%fd132, %fd131, 0d3EB1380B3AE80F1E, 0d3ED0EE258B7A8B04;
	fma.rn.f64 	%fd133, %fd132, %fd131, 0d3EF3B2669F02676F;
	fma.rn.f64 	%fd134, %fd133, %fd131, 0d3F1745CBA9AB0956;
	fma.rn.f64 	%fd135, %fd134, %fd131, 0d3F3C71C72D1B5154;
	fma.rn.f64 	%fd136, %fd135, %fd131, 0d3F624924923BE72D;
	fma.rn.f64 	%fd137, %fd136, %fd131, 0d3F8999999999A3C4;
	fma.rn.f64 	%fd138, %fd137, %fd131, 0d3FB5555555555554;
	sub.f64 	%fd139, %fd122, %fd130;
	add.f64 	%fd140, %fd139, %fd139;
	neg.f64 	%fd141, %fd130;
	fma.rn.f64 	%fd142, %fd141, %fd122, %fd140;
	mul.f64 	%fd143, %fd128, %fd142;
	mul.f64 	%fd144, %fd131, %fd138;
	fma.rn.f64 	%fd145, %fd144, %fd130, %fd143;
	xor.b32  	%r87, %r107, -2147483648;
	mov.b32 	%r88, 1127219200;
	mov.b64 	%fd146, {%r87, %r88};
	mov.b32 	%r89, -2147483648;
	mov.b64 	%fd147, {%r89, %r88};
	sub.f64 	%fd148, %fd146, %fd147;
	fma.rn.f64 	%fd149, %fd148, 0d3FE62E42FEFA39EF, %fd130;
	fma.rn.f64 	%fd150, %fd148, 0dBFE62E42FEFA39EF, %fd149;
	sub.f64 	%fd151, %fd150, %fd130;
	sub.f64 	%fd152, %fd145, %fd151;
	fma.rn.f64 	%fd153, %fd148, 0d3C7ABC9E3B39803F, %fd152;
	add.f64 	%fd172, %fd149, %fd153;
	bra.uni 	$L__BB0_25;
$L__BB0_24:
	fma.rn.f64 	%fd121, %fd170, 0d7FF0000000000000, 0d7FF0000000000000;
	{
	.reg .b32 %temp; 
	mov.b64 	{%temp, %r79}, %fd170;
	}
	and.b32  	%r80, %r79, 2147483647;
	setp.eq.s32 	%p17, %r80, 0;
	selp.f64 	%fd172, 0dFFF0000000000000, %fd121, %p17;
$L__BB0_25:
	div.rn.f64 	%fd154, %fd169, %fd172;
	cvt.rn.f64.u32 	%fd155, %r4;
	sub.f64 	%fd156, %fd155, %fd154;
	cvt.rn.f64.s32 	%fd157, %r38;
	div.rn.f64 	%fd173, %fd156, %fd157;
	bra.uni 	$L__BB0_27;
$L__BB0_26:
	add.s32 	%r95, %r95, 1;
	setp.ne.s32 	%p6, %r95, %r38;
	@%p6 bra 	$L__BB0_3;
$L__BB0_27:
	mul.f64 	%fd158, %fd173, 0d406FE00000000000;
	cvt.rzi.s32.f64 	%r90, %fd158;
	mad.lo.s32 	%r91, %r36, %r46, %r1;
	mul.lo.s32 	%r92, %r91, 3;
	cvt.s64.s32 	%rd2, %r92;
	cvta.to.global.u64 	%rd3, %rd1;
	add.s64 	%rd4, %rd3, %rd2;
	st.global.u8 	[%rd4], %r90;
	mul.f64 	%fd159, %fd173, %fd158;
	cvt.rzi.s32.f64 	%r93, %fd159;
	st.global.u8 	[%rd4+1], %r93;
	mul.f64 	%fd160, %fd173, %fd159;
	cvt.rzi.s32.f64 	%r94, %fd160;
	st.global.u8 	[%rd4+2], %r94;
$L__BB0_28:
	ret;

}


// ===== COMPILED SASS (sm_100) =====

	.target	sm_100

	.elftype	@"ET_EXEC"


//--------------------- .note.nv.tkinfo           --------------------------
	.section	.note.nv.tkinfo,"",@"SHT_NOTE"
	.sectionflags	@"SHF_NOTE_NV_TKINFO"
	.tkinfo
        /*0018*/ 	.word	0x00000002
        /*0030*/ 	.string	""
        /*0030*/ 	.string	"ptxas"
        /*0030*/ 	.string	"Cuda compilation tools, release 13.0, V13.0.88"
        /*0030*/ 	.string	"Build cuda_13.0.r13.0/compiler.36424714_0"
        /*0030*/ 	.string	"-arch sm_100 -m 64 "



//--------------------- .note.nv.cuinfo           --------------------------
	.section	.note.nv.cuinfo,"",@"SHT_NOTE"
	.sectionflags	@"SHF_NOTE_NV_CUINFO"
        /*0018*/ 	.short	0x0002
        /*001a*/ 	.short	0x0064
        /*001c*/ 	.short	0x0082
	.zero		2


//--------------------- .nv.info                  --------------------------
	.section	.nv.info,"",@"SHT_CUDA_INFO"
	.align	4


	//----- nvinfo : EIATTR_REGCOUNT
	.align		4
        /*0000*/ 	.byte	0x04, 0x2f
        /*0002*/ 	.short	(.L_1 - .L_0)
	.align		4
.L_0:
        /*0004*/ 	.word	index@(_Z8populatePcddddiii)
        /*0008*/ 	.word	0x0000001d


	//----- nvinfo : EIATTR_FRAME_SIZE
	.align		4
.L_1:
        /*000c*/ 	.byte	0x04, 0x11
        /*000e*/ 	.short	(.L_3 - .L_2)
	.align		4
.L_2:
        /*0010*/ 	.word	index@($__internal_0_$__cuda_sm20_div_rn_f64_full)
        /*0014*/ 	.word	0x00000000


	//----- nvinfo : EIATTR_FRAME_SIZE
	.align		4
.L_3:
        /*0018*/ 	.byte	0x04, 0x11
        /*001a*/ 	.short	(.L_5 - .L_4)
	.align		4
.L_4:
        /*001c*/ 	.word	index@(_Z8populatePcddddiii)
        /*0020*/ 	.word	0x00000000


	//----- nvinfo : EIATTR_MIN_STACK_SIZE
	.align		4
.L_5:
        /*0024*/ 	.byte	0x04, 0x12
        /*0026*/ 	.short	(.L_7 - .L_6)
	.align		4
.L_6:
        /*0028*/ 	.word	index@(_Z8populatePcddddiii)
        /*002c*/ 	.word	0x00000000
.L_7:


//--------------------- .nv.compat                --------------------------
	.section	.nv.compat,"",@"SHT_CUDA_COMPAT_INFO"
	.align	4
        /*0000*/ 	.byte	0x02, 0x09, 0x00, 0x00, 0x02, 0x02, 0x01, 0x00, 0x02, 0x05, 0x05, 0x00, 0x03, 0x07, 0x01, 0x01
        /*0010*/ 	.byte	0x02, 0x03, 0x00, 0x00, 0x02, 0x06, 0x01, 0x00, 0x04, 0x0b, 0x08, 0x00, 0x01, 0x00, 0x00, 0x00
        /*0020*/ 	.byte	0x00, 0x00, 0x00, 0x00


//--------------------- .nv.info._Z8populatePcddddiii --------------------------
	.section	.nv.info._Z8populatePcddddiii,"",@"SHT_CUDA_INFO"
	.sectionflags	@""
	.align	4


	//----- nvinfo : EIATTR_CUDA_API_VERSION
	.align		4
        /*0000*/ 	.byte	0x04, 0x37
        /*0002*/ 	.short	(.L_9 - .L_8)
.L_8:
        /*0004*/ 	.word	0x00000082


	//----- nvinfo : EIATTR_KPARAM_INFO
	.align		4
.L_9:
        /*0008*/ 	.byte	0x04, 0x17
        /*000a*/ 	.short	(.L_11 - .L_10)
.L_10:
        /*000c*/ 	.word	0x00000000
        /*0010*/ 	.short	0x0007
        /*0012*/ 	.short	0x0030
        /*0014*/ 	.byte	0x00, 0xf0, 0x11, 0x00


	//----- nvinfo : EIATTR_KPARAM_INFO
	.align		4
.L_11:
        /*0018*/ 	.byte	0x04, 0x17
        /*001a*/ 	.short	(.L_13 - .L_12)
.L_12:
        /*001c*/ 	.word	0x00000000
        /*0020*/ 	.short	0x0006
        /*0022*/ 	.short	0x002c
        /*0024*/ 	.byte	0x00, 0xf0, 0x11, 0x00


	//----- nvinfo : EIATTR_KPARAM_INFO
	.align		4
.L_13:
        /*0028*/ 	.byte	0x04, 0x17
        /*002a*/ 	.short	(.L_15 - .L_14)
.L_14:
        /*002c*/ 	.word	0x00000000
        /*0030*/ 	.short	0x0005
        /*0032*/ 	.short	0x0028
        /*0034*/ 	.byte	0x00, 0xf0, 0x11, 0x00


	//----- nvinfo : EIATTR_KPARAM_INFO
	.align		4
.L_15:
        /*0038*/ 	.byte	0x04, 0x17
        /*003a*/ 	.short	(.L_17 - .L_16)
.L_16:
        /*003c*/ 	.word	0x00000000
        /*0040*/ 	.short	0x0004
        /*0042*/ 	.short	0x0020
        /*0044*/ 	.byte	0x00, 0xf0, 0x21, 0x00


	//----- nvinfo : EIATTR_KPARAM_INFO
	.align		4
.L_17:
        /*0048*/ 	.byte	0x04, 0x17
        /*004a*/ 	.short	(.L_19 - .L_18)
.L_18:
        /*004c*/ 	.word	0x00000000
        /*0050*/ 	.short	0x0003
        /*0052*/ 	.short	0x0018
        /*0054*/ 	.byte	0x00, 0xf0, 0x21, 0x00


	//----- nvinfo : EIATTR_KPARAM_INFO
	.align		4
.L_19:
        /*0058*/ 	.byte	0x04, 0x17
        /*005a*/ 	.short	(.L_21 - .L_20)
.L_20:
        /*005c*/ 	.word	0x00000000
        /*0060*/ 	.short	0x0002
        /*0062*/ 	.short	0x0010
        /*0064*/ 	.byte	0x00, 0xf0, 0x21, 0x00


	//----- nvinfo : EIATTR_KPARAM_INFO
	.align		4
.L_21:
        /*0068*/ 	.byte	0x04, 0x17
        /*006a*/ 	.short	(.L_23 - .L_22)
.L_22:
        /*006c*/ 	.word	0x00000000
        /*0070*/ 	.short	0x0001
        /*0072*/ 	.short	0x0008
        /*0074*/ 	.byte	0x00, 0xf0, 0x21, 0x00


	//----- nvinfo : EIATTR_KPARAM_INFO
	.align		4
.L_23:
        /*0078*/ 	.byte	0x04, 0x17
        /*007a*/ 	.short	(.L_25 - .L_24)
.L_24:
        /*007c*/ 	.word	0x00000000
        /*0080*/ 	.short	0x0000
        /*0082*/ 	.short	0x0000
        /*0084*/ 	.byte	0x00, 0xf5, 0x21, 0x00


	//----- nvinfo : EIATTR_SPARSE_MMA_MASK
	.align		4
.L_25:
        /*0088*/ 	.byte	0x03, 0x50
        /*008a*/ 	.short	0x0000


	//----- nvinfo : EIATTR_MAXREG_COUNT
	.align		4
        /*008c*/ 	.byte	0x03, 0x1b
        /*008e*/ 	.short	0x00ff


	//----- nvinfo : EIATTR_MERCURY_ISA_VERSION
	.align		4
        /*0090*/ 	.byte	0x03, 0x5f
        /*0092*/ 	.short	0x0101


	//----- nvinfo : EIATTR_VRC_CTA_INIT_COUNT
	.align		4
        /*0094*/ 	.byte	0x02, 0x4a
	.zero		1
	.zero		1


	//----- nvinfo : EIATTR_EXIT_INSTR_OFFSETS
	.align		4
        /*0098*/ 	.byte	0x04, 0x1c
        /*009a*/ 	.short	(.L_27 - .L_26)


	//   ....[0]....
.L_26:
        /*009c*/ 	.word	0x000000c0


	//   ....[1]....
        /*00a0*/ 	.word	0x000017f0


	//----- nvinfo : EIATTR_CRS_STACK_SIZE
	.align		4
.L_27:
        /*00a4*/ 	.byte	0x04, 0x1e
        /*00a6*/ 	.short	(.L_29 - .L_28)
.L_28:
        /*00a8*/ 	.word	0x00000000


	//----- nvinfo : EIATTR_CBANK_PARAM_SIZE
	.align		4
.L_29:
        /*00ac*/ 	.byte	0x03, 0x19
        /*00ae*/ 	.short	0x0034


	//----- nvinfo : EIATTR_PARAM_CBANK
	.align		4
        /*00b0*/ 	.byte	0x04, 0x0a
        /*00b2*/ 	.short	(.L_31 - .L_30)
	.align		4
.L_30:
        /*00b4*/ 	.word	index@(.nv.constant0._Z8populatePcddddiii)
        /*00b8*/ 	.short	0x0380
        /*00ba*/ 	.short	0x0034


	//----- nvinfo : EIATTR_SW_WAR
	.align		4
.L_31:
        /*00bc*/ 	.byte	0x04, 0x36
        /*00be*/ 	.short	(.L_33 - .L_32)
.L_32:
        /*00c0*/ 	.word	0x00000008
.L_33:


//--------------------- .nv.callgraph             --------------------------
	.section	.nv.callgraph,"",@"SHT_CUDA_CALLGRAPH"
	.align	4
	.sectionentsize	8
	.align		4
        /*0000*/ 	.word	0x00000000
	.align		4
        /*0004*/ 	.word	0xffffffff
	.align		4
        /*0008*/ 	.word	0x00000000
	.align		4
        /*000c*/ 	.word	0xfffffffe
	.align		4
        /*0010*/ 	.word	0x00000000
	.align		4
        /*0014*/ 	.word	0xfffffffd
	.align		4
        /*0018*/ 	.word	0x00000000
	.align		4
        /*001c*/ 	.word	0xfffffffc


//--------------------- .text._Z8populatePcddddiii --------------------------
	.section	.text._Z8populatePcddddiii,"ax",@progbits
	.align	128
        .global         _Z8populatePcddddiii
        .type           _Z8populatePcddddiii,@function
        .size           _Z8populatePcddddiii,(.L_x_24 - _Z8populatePcddddiii)
        .other          _Z8populatePcddddiii,@"STO_CUDA_ENTRY STV_DEFAULT"
_Z8populatePcddddiii:
.text._Z8populatePcddddiii:
[----:B------:R-:W-:Y:S01]  /*0000*/  LDC R1, c[0x0][0x37c] ;  /* 0x0000df00ff017b82 */ /* 0x000fe20000000800 */
[----:B------:R-:W0:Y:S07]  /*0010*/  S2R R3, SR_TID.Y ;  /* 0x0000000000037919 */ /* 0x000e2e0000002200 */
[----:B------:R-:W1:Y:S01]  /*0020*/  LDC R9, c[0x0][0x360] ;  /* 0x0000d800ff097b82 */ /* 0x000e620000000800 */
[----:B------:R-:W2:Y:S01]  /*0030*/  LDCU.64 UR6, c[0x0][0x3a8] ;  /* 0x00007500ff0677ac */ /* 0x000ea20008000a00 */
[----:B------:R-:W1:Y:S06]  /*0040*/  S2R R2, SR_TID.X ;  /* 0x0000000000027919 */ /* 0x000e6c0000002100 */
[----:B------:R-:W0:Y:S08]  /*0050*/  S2UR UR5, SR_CTAID.Y ;  /* 0x00000000000579c3 */ /* 0x000e300000002600 */
[----:B------:R-:W0:Y:S08]  /*0060*/  LDC R0, c[0x0][0x364] ;  /* 0x0000d900ff007b82 */ /* 0x000e300000000800 */
[----:B------:R-:W1:Y:S01]  /*0070*/  S2UR UR4, SR_CTAID.X ;  /* 0x00000000000479c3 */ /* 0x000e620000002500 */
[----:B0-----:R-:W-:-:S05]  /*0080*/  IMAD R0, R0, UR5, R3 ;  /* 0x0000000500007c24 */ /* 0x001fca000f8e0203 */
[----:B--2---:R-:W-:Y:S01]  /*0090*/  ISETP.GE.AND P0, PT, R0, UR7, PT ;  /* 0x0000000700007c0c */ /* 0x004fe2000bf06270 */
[----:B-1----:R-:W-:-:S05]  /*00a0*/  IMAD R9, R9, UR4, R2 ;  /* 0x0000000409097c24 */ /* 0x002fca000f8e0202 */
[----:B------:R-:W-:-:S13]  /*00b0*/  ISETP.GE.OR P0, PT, R9, UR6, P0 ;  /* 0x0000000609007c0c */ /* 0x000fda0008706670 */
[----:B------:R-:W-:Y:S05]  /*00c0*/  @P0 EXIT ;  /* 0x000000000000094d */ /* 0x000fea0003800000 */
[----:B------:R-:W0:Y:S01]  /*00d0*/  I2F.F64 R4, UR6 ;  /* 0x0000000600047d12 */ /* 0x000e220008201c00 */
[----:B------:R-:W-:Y:S01]  /*00e0*/  IMAD.MOV.U32 R2, RZ, RZ, 0x1 ;  /* 0x00000001ff027424 */ /* 0x000fe200078e00ff */
[----:B------:R-:W-:Y:S06]  /*00f0*/  BSSY.RECONVERGENT B0, `(.L_x_0) ;  /* 0x0000016000007945 */ /* 0x000fec0003800200 */
[----:B------:R-:W1:Y:S08]  /*0100*/  I2F.F64 R12, R9 ;  /* 0x00000009000c7312 */ /* 0x000e700000201c00 */
[----:B0-----:R-:W0:Y:S01]  /*0110*/  MUFU.RCP64H R3, R5 ;  /* 0x0000000500037308 */ /* 0x001e220000001800 */
[----:B-1----:R-:W-:Y:S01]  /*0120*/  FSETP.GEU.AND P1, PT, |R13|, 6.5827683646048100446e-37, PT ;  /* 0x036000000d00780b */ /* 0x002fe20003f2e200 */
[----:B0-----:R-:W-:-:S08]  /*0130*/  DFMA R6, -R4, R2, 1 ;  /* 0x3ff000000406742b */ /* 0x001fd00000000102 */
[----:B------:R-:W-:-:S08]  /*0140*/  DFMA R6, R6, R6, R6 ;  /* 0x000000060606722b */ /* 0x000fd00000000006 */
[----:B------:R-:W-:-:S08]  /*0150*/  DFMA R6, R2, R6, R2 ;  /* 0x000000060206722b */ /* 0x000fd00000000002 */
[----:B------:R-:W-:-:S08]  /*0160*/  DFMA R2, -R4, R6, 1 ;  /* 0x3ff000000402742b */ /* 0x000fd00000000106 */
[----:B------:R-:W-:-:S08]  /*0170*/  DFMA R2, R6, R2, R6 ;  /* 0x000000020602722b */ /* 0x000fd00000000006 */
[----:B------:R-:W-:-:S08]  /*0180*/  DMUL R6, R12, R2 ;  /* 0x000000020c067228 */ /* 0x000fd00000000000 */
[----:B------:R-:W-:-:S08]  /*0190*/  DFMA R10, -R4, R6, R12 ;  /* 0x00000006040a722b */ /* 0x000fd0000000010c */
[----:B------:R-:W-:-:S10]  /*01a0*/  DFMA R2, R2, R10, R6 ;  /* 0x0000000a0202722b */ /* 0x000fd40000000006 */
[----:B------:R-:W-:-:S05]  /*01b0*/  FFMA R6, RZ, R5, R3 ;  /* 0x00000005ff067223 */ /* 0x000fca0000000003 */
[----:B------:R-:W-:Y:S02]  /*01c0*/  FSETP.GT.AND P0, PT, |R6|, 1.469367938527859385e-39, PT ;  /* 0x001000000600780b */ /* 0x000fe40003f04200 */
[----:B------:R-:W-:-:S11]  /*01d0*/  CS2R R6, SRZ ;  /* 0x0000000000067805 */ /* 0x000fd6000001ff00 */
[----:B------:R-:W-:Y:S05]  /*01e0*/  @P0 BRA P1, `(.L_x_1) ;  /* 0x0000000000180947 */ /* 0x000fea0000800000 */
[----:B------:R-:W-:Y:S01]  /*01f0*/  IMAD.MOV.U32 R10, RZ, RZ, R4 ;  /* 0x000000ffff0a7224 */ /* 0x000fe200078e0004 */
[----:B------:R-:W-:Y:S01]  /*0200*/  MOV R8, 0x230 ;  /* 0x0000023000087802 */ /* 0x000fe20000000f00 */
[----:B------:R-:W-:-:S07]  /*0210*/  IMAD.MOV.U32 R11, RZ, RZ, R5 ;  /* 0x000000ffff0b7224 */ /* 0x000fce00078e0005 */
[----:B------:R-:W-:Y:S05]  /*0220*/  CALL.REL.NOINC `($__internal_0_$__cuda_sm20_div_rn_f64_full) ;  /* 0x0000001400747944 */ /* 0x000fea0003c00000 */
[----:B------:R-:W-:Y:S02]  /*0230*/  IMAD.MOV.U32 R2, RZ, RZ, R16 ;  /* 0x000000ffff027224 */ /* 0x000fe400078e0010 */
[----:B------:R-:W-:-:S07]  /*0240*/  IMAD.MOV.U32 R3, RZ, RZ, R17 ;  /* 0x000000ffff037224 */ /* 0x000fce00078e0011 */
.L_x_1:
[----:B------:R-:W-:Y:S05]  /*0250*/  BSYNC.RECONVERGENT B0 ;  /* 0x0000000000007941 */ /* 0x000fea0003800200 */
.L_x_0:
[----:B------:R-:W0:Y:S01]  /*0260*/  LDCU UR4, c[0x0][0x3ac] ;  /* 0x00007580ff0477ac */ /* 0x000e220008000800 */
[----:B------:R-:W-:Y:S01]  /*0270*/  IMAD.MOV.U32 R4, RZ, RZ, 0x1 ;  /* 0x00000001ff047424 */ /* 0x000fe200078e00ff */
[----:B------:R-:W1:Y:S01]  /*0280*/  LDC.64 R18, c[0x0][0x388] ;  /* 0x0000e200ff127b82 */ /* 0x000e620000000a00 */
[----:B------:R-:W-:Y:S01]  /*0290*/  BSSY.RECONVERGENT B0, `(.L_x_2) ;  /* 0x0000017000007945 */ /* 0x000fe20003800200 */
[----:B0-----:R-:W0:Y:S01]  /*02a0*/  I2F.F64.U32 R10, UR4 ;  /* 0x00000004000a7d12 */ /* 0x001e220008201800 */
[----:B------:R-:W1:Y:S07]  /*02b0*/  LDCU.64 UR4, c[0x0][0x390] ;  /* 0x00007200ff0477ac */ /* 0x000e6e0008000a00 */
[----:B0-----:R-:W0:Y:S02]  /*02c0*/  MUFU.RCP64H R5, R11 ;  /* 0x0000000b00057308 */ /* 0x001e240000001800 */
[----:B0-----:R-:W-:-:S08]  /*02d0*/  DFMA R12, -R10, R4, 1 ;  /* 0x3ff000000a0c742b */ /* 0x001fd00000000104 */
[----:B------:R-:W-:-:S08]  /*02e0*/  DFMA R12, R12, R12, R12 ;  /* 0x0000000c0c0c722b */ /* 0x000fd0000000000c */
[----:B------:R-:W-:Y:S02]  /*02f0*/  DFMA R4, R4, R12, R4 ;  /* 0x0000000c0404722b */ /* 0x000fe40000000004 */
[----:B------:R-:W0:Y:S06]  /*0300*/  I2F.F64.U32 R12, R0 ;  /* 0x00000000000c7312 */ /* 0x000e2c0000201800 */
[----:B------:R-:W-:-:S08]  /*0310*/  DFMA R14, -R10, R4, 1 ;  /* 0x3ff000000a0e742b */ /* 0x000fd00000000104 */
[----:B------:R-:W-:Y:S01]  /*0320*/  DFMA R4, R4, R14, R4 ;  /* 0x0000000e0404722b */ /* 0x000fe20000000004 */
[----:B0-----:R-:W-:-:S07]  /*0330*/  FSETP.GEU.AND P1, PT, |R13|, 6.5827683646048100446e-37, PT ;  /* 0x036000000d00780b */ /* 0x001fce0003f2e200 */
[----:B------:R-:W-:-:S08]  /*0340*/  DMUL R14, R12, R4 ;  /* 0x000000040c0e7228 */ /* 0x000fd00000000000 */
[----:B------:R-:W-:-:S08]  /*0350*/  DFMA R16, -R10, R14, R12 ;  /* 0x0000000e0a10722b */ /* 0x000fd0000000010c */
[----:B------:R-:W-:Y:S02]  /*0360*/  DFMA R4, R4, R16, R14 ;  /* 0x000000100404722b */ /* 0x000fe4000000000e */
[----:B-1----:R-:W-:-:S08]  /*0370*/  DADD R14, -R18, UR4 ;  /* 0x00000004120e7e29 */ /* 0x002fd00008000100 */
[----:B------:R-:W-:Y:S01]  /*0380*/  FFMA R8, RZ, R11, R5 ;  /* 0x0000000bff087223 */ /* 0x000fe20000000005 */
[----:B------:R-:W-:-:S04]  /*0390*/  DFMA R2, R14, R2, R18 ;  /* 0x000000020e02722b */ /* 0x000fc80000000012 */
[----:B------:R-:W-:-:S13]  /*03a0*/  FSETP.GT.AND P0, PT, |R8|, 1.469367938527859385e-39, PT ;  /* 0x001000000800780b */ /* 0x000fda0003f04200 */
[----:B------:R-:W-:Y:S05]  /*03b0*/  @P0 BRA P1, `(.L_x_3) ;  /* 0x0000000000100947 */ /* 0x000fea0000800000 */
[----:B------:R-:W-:-:S07]  /*03c0*/  MOV R8, 0x3e0 ;  /* 0x000003e000087802 */ /* 0x000fce0000000f00 */
[----:B------:R-:W-:Y:S05]  /*03d0*/  CALL.REL.NOINC `($__internal_0_$__cuda_sm20_div_rn_f64_full) ;  /* 0x0000001400087944 */ /* 0x000fea0003c00000 */
[----:B------:R-:W-:Y:S01]  /*03e0*/  IMAD.MOV.U32 R4, RZ, RZ, R16 ;  /* 0x000000ffff047224 */ /* 0x000fe200078e0010 */
[----:B------:R-:W-:-:S07]  /*03f0*/  MOV R5, R17 ;  /* 0x0000001100057202 */ /* 0x000fce0000000f00 */
.L_x_3:
[----:B------:R-:W-:Y:S05]  /*0400*/  BSYNC.RECONVERGENT B0 ;  /* 0x0000000000007941 */ /* 0x000fea0003800200 */
.L_x_2:
[----:B------:R-:W0:Y:S01]  /*0410*/  LDC.64 R12, c[0x0][0x398] ;  /* 0x0000e600ff0c7b82 */ /* 0x000e220000000a00 */
[----:B------:R-:W1:Y:S01]  /*0420*/  LDCU UR6, c[0x0][0x3b0] ;  /* 0x00007600ff0677ac */ /* 0x000e620008000800 */
[----:B------:R-:W0:Y:S01]  /*0430*/  LDCU.64 UR4, c[0x0][0x3a0] ;  /* 0x00007400ff0477ac */ /* 0x000e220008000a00 */
[----:B-1----:R-:W-:Y:S01]  /*0440*/  UISETP.GE.AND UP0, UPT, UR6, 0x1, UPT ;  /* 0x000000010600788c */ /* 0x002fe2000bf06270 */
[----:B0-----:R-:W-:Y:S01]  /*0450*/  DADD R10, -R12, UR4 ;  /* 0x000000040c0a7e29 */ /* 0x001fe20008000100 */
[----:B------:R-:W0:Y:S07]  /*0460*/  LDCU.64 UR4, c[0x0][0x358] ;  /* 0x00006b00ff0477ac */ /* 0x000e2e0008000a00 */
[----:B------:R-:W-:Y:S01]  /*0470*/  DFMA R4, R10, R4, R12 ;  /* 0x000000040a04722b */ /* 0x000fe2000000000c */
[----:B------:R-:W-:Y:S10]  /*0480*/  BRA.U !UP0, `(.L_x_4) ;  /* 0x00000011089c7547 */ /* 0x000ff4000b800000 */
[----:B------:R-:W-:Y:S01]  /*0490*/  BSSY.RECONVERGENT B0, `(.L_x_4) ;  /* 0x0000126000007945 */ /* 0x000fe20003800200 */
[----:B------:R-:W-:Y:S01]  /*04a0*/  IMAD.MOV.U32 R8, RZ, RZ, RZ ;  /* 0x000000ffff087224 */ /* 0x000fe200078e00ff */
[----:B------:R-:W-:Y:S02]  /*04b0*/  CS2R R10, SRZ ;  /* 0x00000000000a7805 */ /* 0x000fe4000001ff00 */
[----:B------:R-:W-:Y:S01]  /*04c0*/  CS2R R12, SRZ ;  /* 0x00000000000c7805 */ /* 0x000fe2000001ff00 */
[----:B------:R-:W1:Y:S06]  /*04d0*/  LDCU UR10, c[0x0][0x3b0] ;  /* 0x00007600ff0a77ac */ /* 0x000e6c0008000800 */
.L_x_6:
[----:B------:R-:W-:-:S08]  /*04e0*/  DMUL R14, R10, R10 ;  /* 0x0000000a0a0e7228 */ /* 0x000fd00000000000 */
[C---:B------:R-:W-:Y:S02]  /*04f0*/  DFMA R14, R12.reuse, R12, -R14 ;  /* 0x0000000c0c0e722b */ /* 0x040fe4000000080e */
[----:B------:R-:W-:-:S06]  /*0500*/  DADD R12, R12, R12 ;  /* 0x000000000c0c7229 */ /* 0x000fcc000000000c */
[----:B------:R-:W-:Y:S02]  /*0510*/  DADD R14, R2, R14 ;  /* 0x00000000020e7229 */ /* 0x000fe4000000000e */
[----:B------:R-:W-:-:S06]  /*0520*/  DFMA R16, R12, R10, R4 ;  /* 0x0000000a0c10722b */ /* 0x000fcc0000000004 */
[----:B------:R-:W-:-:S08]  /*0530*/  DMUL R10, R14, R14 ;  /* 0x0000000e0e0a7228 */ /* 0x000fd00000000000 */
[----:B------:R-:W-:-:S08]  /*0540*/  DFMA R10, R16, R16, R10 ;  /* 0x00000010100a722b */ /* 0x000fd0000000000a */
[----:B------:R-:W-:-:S14]  /*0550*/  DSETP.GT.AND P0, PT, R10, 4, PT ;  /* 0x401000000a00742a */ /* 0x000fdc0003f04000 */
[----:B------:R-:W-:Y:S05]  /*0560*/  @P0 BRA `(.L_x_5) ;  /* 0x0000000000200947 */ /* 0x000fea0003800000 */
[----:B------:R-:W-:Y:S02]  /*0570*/  VIADD R8, R8, 0x1 ;  /* 0x0000000108087836 */ /* 0x000fe40000000000 */
[----:B------:R-:W-:Y:S02]  /*0580*/  IMAD.MOV.U32 R12, RZ, RZ, R14 ;  /* 0x000000ffff0c7224 */ /* 0x000fe400078e000e */
[----:B------:R-:W-:Y:S01]  /*0590*/  IMAD.MOV.U32 R13, RZ, RZ, R15 ;  /* 0x000000ffff0d7224 */ /* 0x000fe200078e000f */
[----:B-1----:R-:W-:Y:S01]  /*05a0*/  ISETP.NE.AND P0, PT, R8, UR10, PT ;  /* 0x0000000a08007c0c */ /* 0x002fe2000bf05270 */
[----:B------:R-:W-:Y:S02]  /*05b0*/  IMAD.MOV.U32 R10, RZ, RZ, R16 ;  /* 0x000000ffff0a7224 */ /* 0x000fe400078e0010 */
[----:B------:R-:W-:-:S10]  /*05c0*/  IMAD.MOV.U32 R11, RZ, RZ, R17 ;  /* 0x000000ffff0b7224 */ /* 0x000fd400078e0011 */
[----:B------:R-:W-:Y:S05]  /*05d0*/  @P0 BRA `(.L_x_6) ;  /* 0xfffffffc00c00947 */ /* 0x000fea000383ffff */
[----:B------:R-:W-:Y:S05]  /*05e0*/  BRA `(.L_x_7) ;  /* 0x0000001000407947 */ /* 0x000fea0003800000 */
.L_x_5:
[----:B------:R-:W-:Y:S01]  /*05f0*/  ISETP.GT.AND P0, PT, R11, 0xfffff, PT ;  /* 0x000fffff0b00780c */ /* 0x000fe20003f04270 */
[----:B------:R-:W-:Y:S01]  /*0600*/  IMAD.MOV.U32 R4, RZ, RZ, R10 ;  /* 0x000000ffff047224 */ /* 0x000fe200078e000a */
[----:B------:R-:W-:Y:S01]  /*0610*/  MOV R3, R11 ;  /* 0x0000000b00037202 */ /* 0x000fe20000000f00 */
[----:B------:R-:W-:Y:S01]  /*0620*/  BSSY.RECONVERGENT B1, `(.L_x_8) ;  /* 0x0000050000017945 */ /* 0x000fe20003800200 */
[----:B------:R-:W-:-:S09]  /*0630*/  VIADD R6, R8, 0x1 ;  /* 0x0000000108067836 */ /* 0x000fd20000000000 */
[----:B------:R-:W-:-:S10]  /*0640*/  @!P0 DMUL R10, R10, 1.80143985094819840000e+16 ;  /* 0x435000000a0a8828 */ /* 0x000fd40000000000 */
[----:B------:R-:W-:Y:S01]  /*0650*/  @!P0 IMAD.MOV.U32 R3, RZ, RZ, R11 ;  /* 0x000000ffff038224 */ /* 0x000fe200078e000b */
[----:B------:R-:W-:-:S03]  /*0660*/  @!P0 MOV R4, R10 ;  /* 0x0000000a00048202 */ /* 0x000fc60000000f00 */
[----:B------:R-:W-:-:S05]  /*0670*/  VIADD R2, R3, 0xffffffff ;  /* 0xffffffff03027836 */ /* 0x000fca0000000000 */
[----:B------:R-:W-:Y:S01]  /*0680*/  ISETP.GT.U32.AND P1, PT, R2, 0x7feffffe, PT ;  /* 0x7feffffe0200780c */ /* 0x000fe20003f24070 */
[----:B------:R-:W-:Y:S02]  /*0690*/  IMAD.MOV.U32 R2, RZ, RZ, -0x3ff ;  /* 0xfffffc01ff027424 */ /* 0x000fe400078e00ff */
[----:B------:R-:W-:-:S10]  /*06a0*/  @!P0 IMAD.MOV.U32 R2, RZ, RZ, -0x435 ;  /* 0xfffffbcbff028424 */ /* 0x000fd400078e00ff */
[----:B------:R-:W-:Y:S05]  /*06b0*/  @P1 BRA `(.L_x_9) ;  /* 0x0000000400001947 */ /* 0x000fea0003800000 */
[----:B------:R-:W-:Y:S01]  /*06c0*/  LOP3.LUT R5, R3, 0xfffff, RZ, 0xc0, !PT ;  /* 0x000fffff03057812 */ /* 0x000fe200078ec0ff */
[----:B------:R-:W-:Y:S01]  /*06d0*/  IMAD.MOV.U32 R10, RZ, RZ, RZ ;  /* 0x000000ffff0a7224 */ /* 0x000fe200078e00ff */
[----:B------:R-:W-:Y:S01]  /*06e0*/  UMOV UR6, 0x3ae80f1e ;  /* 0x3ae80f1e00067882 */ /* 0x000fe20000000000 */
[----:B------:R-:W-:Y:S01]  /*06f0*/  IMAD.MOV.U32 R18, RZ, RZ, -0x748574fc ;  /* 0x8b7a8b04ff127424 */ /* 0x000fe200078e00ff */
[----:B------:R-:W-:Y:S01]  /*0700*/  LOP3.LUT R5, R5, 0x3ff00000, RZ, 0xfc, !PT ;  /* 0x3ff0000005057812 */ /* 0x000fe200078efcff */
[----:B------:R-:W-:Y:S01]  /*0710*/  IMAD.MOV.U32 R19, RZ, RZ, 0x3ed0ee25 ;  /* 0x3ed0ee25ff137424 */ /* 0x000fe200078e00ff */
[----:B------:R-:W-:Y:S01]  /*0720*/  UMOV UR7, 0x3eb1380b ;  /* 0x3eb1380b00077882 */ /* 0x000fe20000000000 */
[----:B------:R-:W-:Y:S01]  /*0730*/  LEA.HI R20, R3, R2, RZ, 0xc ;  /* 0x0000000203147211 */ /* 0x000fe200078f60ff */
[----:B------:R-:W-:Y:S01]  /*0740*/  UMOV UR8, 0x80000000 ;  /* 0x8000000000087882 */ /* 0x000fe20000000000 */
[----:B------:R-:W-:Y:S01]  /*0750*/  ISETP.GE.U32.AND P0, PT, R5, 0x3ff6a09f, PT ;  /* 0x3ff6a09f0500780c */ /* 0x000fe20003f06070 */
[----:B------:R-:W-:Y:S01]  /*0760*/  UMOV UR9, 0x43300000 ;  /* 0x4330000000097882 */ /* 0x000fe20000000000 */
[----:B------:R-:W-:-:S11]  /*0770*/  MOV R21, 0x43300000 ;  /* 0x4330000000157802 */ /* 0x000fd60000000f00 */
[----:B------:R-:W-:Y:S02]  /*0780*/  @P0 VIADD R7, R5, 0xfff00000 ;  /* 0xfff0000005070836 */ /* 0x000fe40000000000 */
[----:B------:R-:W-:Y:S02]  /*0790*/  @P0 VIADD R20, R20, 0x1 ;  /* 0x0000000114140836 */ /* 0x000fe40000000000 */
[----:B------:R-:W-:-:S03]  /*07a0*/  @P0 IMAD.MOV.U32 R5, RZ, RZ, R7 ;  /* 0x000000ffff050224 */ /* 0x000fc600078e0007 */
[----:B------:R-:W-:-:S03]  /*07b0*/  LOP3.LUT R20, R20, 0x80000000, RZ, 0x3c, !PT ;  /* 0x8000000014147812 */ /* 0x000fc600078e3cff */
[C---:B------:R-:W-:Y:S02]  /*07c0*/  DADD R16, R4.reuse, 1 ;  /* 0x3ff0000004107429 */ /* 0x040fe40000000000 */
[----:B------:R-:W-:-:S04]  /*07d0*/  DADD R4, R4, -1 ;  /* 0xbff0000004047429 */ /* 0x000fc80000000000 */
[----:B------:R-:W2:Y:S02]  /*07e0*/  MUFU.RCP64H R11, R17 ;  /* 0x00000011000b7308 */ /* 0x000ea40000001800 */
[----:B--2---:R-:W-:-:S08]  /*07f0*/  DFMA R12, -R16, R10, 1 ;  /* 0x3ff00000100c742b */ /* 0x004fd0000000010a */
[----:B------:R-:W-:-:S08]  /*0800*/  DFMA R12, R12, R12, R12 ;  /* 0x0000000c0c0c722b */ /* 0x000fd0000000000c */
[----:B------:R-:W-:-:S08]  /*0810*/  DFMA R10, R10, R12, R10 ;  /* 0x0000000c0a0a722b */ /* 0x000fd0000000000a */
[----:B------:R-:W-:-:S08]  /*0820*/  DMUL R12, R4, R10 ;  /* 0x0000000a040c7228 */ /* 0x000fd00000000000 */
[----:B------:R-:W-:-:S08]  /*0830*/  DFMA R12, R4, R10, R12 ;  /* 0x0000000a040c722b */ /* 0x000fd0000000000c */
[----:B------:R-:W-:Y:S02]  /*0840*/  DMUL R14, R12, R12 ;  /* 0x0000000c0c0e7228 */ /* 0x000fe40000000000 */
[----:B------:R-:W-:-:S06]  /*0850*/  DADD R2, R4, -R12 ;  /* 0x0000000004027229 */ /* 0x000fcc000000080c */
[----:B------:R-:W-:Y:S01]  /*0860*/  DFMA R16, R14, UR6, R18 ;  /* 0x000000060e107c2b */ /* 0x000fe20008000012 */
[----:B------:R-:W-:Y:S01]  /*0870*/  UMOV UR6, 0x9f02676f ;  /* 0x9f02676f00067882 */ /* 0x000fe20000000000 */
[----:B------:R-:W-:Y:S01]  /*0880*/  UMOV UR7, 0x3ef3b266 ;  /* 0x3ef3b26600077882 */ /* 0x000fe20000000000 */
[----:B------:R-:W-:Y:S02]  /*0890*/  DADD R18, R2, R2 ;  /* 0x0000000002127229 */ /* 0x000fe40000000002 */
[----:B------:R-:W-:Y:S01]  /*08a0*/  DADD R2, R20, -UR8 ;  /* 0x8000000814027e29 */ /* 0x000fe20008000000 */
[----:B------:R-:W-:Y:S01]  /*08b0*/  UMOV UR8, 0xfefa39ef ;  /* 0xfefa39ef00087882 */ /* 0x000fe20000000000 */
[----:B------:R-:W-:Y:S01]  /*08c0*/  UMOV UR9, 0x3fe62e42 ;  /* 0x3fe62e4200097882 */ /* 0x000fe20000000000 */
[----:B------:R-:W-:Y:S01]  /*08d0*/  DFMA R16, R14, R16, UR6 ;  /* 0x000000060e107e2b */ /* 0x000fe20008000010 */
[----:B------:R-:W-:Y:S01]  /*08e0*/  UMOV UR6, 0xa9ab0956 ;  /* 0xa9ab095600067882 */ /* 0x000fe20000000000 */
[----:B------:R-:W-:Y:S01]  /*08f0*/  UMOV UR7, 0x3f1745cb ;  /* 0x3f1745cb00077882 */ /* 0x000fe20000000000 */
[----:B------:R-:W-:-:S02]  /*0900*/  DFMA R18, R4, -R12, R18 ;  /* 0x8000000c0412722b */ /* 0x000fc40000000012 */
[----:B------:R-:W-:-:S03]  /*0910*/  DFMA R4, R2, UR8, R12 ;  /* 0x0000000802047c2b */ /* 0x000fc6000800000c */
[----:B------:R-:W-:Y:S01]  /*0920*/  DFMA R16, R14, R16, UR6 ;  /* 0x000000060e107e2b */ /* 0x000fe20008000010 */
[----:B------:R-:W-:Y:S01]  /*0930*/  UMOV UR6, 0x2d1b5154 ;  /* 0x2d1b515400067882 */ /* 0x000fe20000000000 */
[----:B------:R-:W-:Y:S01]  /*0940*/  UMOV UR7, 0x3f3c71c7 ;  /* 0x3f3c71c700077882 */ /* 0x000fe20000000000 */
[----:B------:R-:W-:-:S05]  /*0950*/  DMUL R18, R10, R18 ;  /* 0x000000120a127228 */ /* 0x000fca0000000000 */
[----:B------:R-:W-:Y:S01]  /*0960*/  DFMA R16, R14, R16, UR6 ;  /* 0x000000060e107e2b */ /* 0x000fe20008000010 */
[----:B------:R-:W-:Y:S01]  /*0970*/  UMOV UR6, 0x923be72d ;  /* 0x923be72d00067882 */ /* 0x000fe20000000000 */
[----:B------:R-:W-:-:S06]  /*0980*/  UMOV UR7, 0x3f624924 ;  /* 0x3f62492400077882 */ /* 0x000fcc0000000000 */
        /* <DEDUP_REMOVED lines=8> */
[----:B------:R-:W-:Y:S02]  /*0a10*/  UMOV UR7, 0x3fe62e42 ;  /* 0x3fe62e4200077882 */ /* 0x000fe40000000000 */
[----:B------:R-:W-:Y:S01]  /*0a20*/  DFMA R20, R2, -UR6, R4 ;  /* 0x8000000602147c2b */ /* 0x000fe20008000004 */
[----:B------:R-:W-:Y:S01]  /*0a30*/  UMOV UR6, 0x3b39803f ;  /* 0x3b39803f00067882 */ /* 0x000fe20000000000 */
[----:B------:R-:W-:Y:S02]  /*0a40*/  UMOV UR7, 0x3c7abc9e ;  /* 0x3c7abc9e00077882 */ /* 0x000fe40000000000 */
[----:B------:R-:W-:-:S04]  /*0a50*/  DMUL R16, R14, R16 ;  /* 0x000000100e107228 */ /* 0x000fc80000000000 */
[----:B------:R-:W-:-:S04]  /*0a60*/  DADD R20, -R12, R20 ;  /* 0x000000000c147229 */ /* 0x000fc80000000114 */
[----:B------:R-:W-:-:S08]  /*0a70*/  DFMA R16, R12, R16, R18 ;  /* 0x000000100c10722b */ /* 0x000fd00000000012 */
[----:B------:R-:W-:-:S08]  /*0a80*/  DADD R16, R16, -R20 ;  /* 0x0000000010107229 */ /* 0x000fd00000000814 */
[----:B------:R-:W-:-:S08]  /*0a90*/  DFMA R16, R2, UR6, R16 ;  /* 0x0000000602107c2b */ /* 0x000fd00008000010 */
[----:B------:R-:W-:Y:S01]  /*0aa0*/  DADD R16, R4, R16 ;  /* 0x0000000004107229 */ /* 0x000fe20000000010 */
[----:B------:R-:W-:Y:S10]  /*0ab0*/  BRA `(.L_x_10) ;  /* 0x0000000000187947 */ /* 0x000ff40003800000 */
.L_x_9:
[----:B------:R-:W-:Y:S01]  /*0ac0*/  IMAD.MOV.U32 R2, RZ, RZ, 0x0 ;  /* 0x00000000ff027424 */ /* 0x000fe200078e00ff */
[----:B------:R-:W-:Y:S01]  /*0ad0*/  LOP3.LUT P0, RZ, R11, 0x7fffffff, RZ, 0xc0, !PT ;  /* 0x7fffffff0bff7812 */ /* 0x000fe2000780c0ff */
[----:B------:R-:W-:-:S06]  /*0ae0*/  IMAD.MOV.U32 R3, RZ, RZ, 0x7ff00000 ;  /* 0x7ff00000ff037424 */ /* 0x000fcc00078e00ff */
[----:B------:R-:W-:-:S10]  /*0af0*/  DFMA R2, R10, R2, +INF ;  /* 0x7ff000000a02742b */ /* 0x000fd40000000002 */
[----:B------:R-:W-:Y:S02]  /*0b00*/  FSEL R16, R2, RZ, P0 ;  /* 0x000000ff02107208 */ /* 0x000fe40000000000 */
[----:B------:R-:W-:-:S07]  /*0b10*/  FSEL R17, R3, -QNAN , P0 ;  /* 0xfff0000003117808 */ /* 0x000fce0000000000 */
.L_x_10:
[----:B01----:R-:W-:Y:S05]  /*0b20*/  BSYNC.RECONVERGENT B1 ;  /* 0x0000000000017941 */ /* 0x003fea0003800200 */
.L_x_8:
[----:B------:R-:W-:Y:S01]  /*0b30*/  ISETP.GT.AND P0, PT, R17, 0xfffff, PT ;  /* 0x000fffff1100780c */ /* 0x000fe20003f04270 */
[----:B------:R-:W-:Y:S01]  /*0b40*/  IMAD.MOV.U32 R5, RZ, RZ, R17 ;  /* 0x000000ffff057224 */ /* 0x000fe200078e0011 */
[----:B------:R-:W-:Y:S01]  /*0b50*/  BSSY.RECONVERGENT B1, `(.L_x_11) ;  /* 0x0000050000017945 */ /* 0x000fe20003800200 */
[----:B------:R-:W-:Y:S01]  /*0b60*/  IMAD.MOV.U32 R2, RZ, RZ, R16 ;  /* 0x000000ffff027224 */ /* 0x000fe200078e0010 */
[----:B------:R-:W-:-:S09]  /*0b70*/  MOV R4, 0xfffffc01 ;  /* 0xfffffc0100047802 */ /* 0x000fd20000000f00 */
[----:B------:R-:W-:Y:S01]  /*0b80*/  @!P0 DMUL R16, R16, 1.80143985094819840000e+16 ;  /* 0x4350000010108828 */ /* 0x000fe20000000000 */
[----:B------:R-:W-:-:S09]  /*0b90*/  @!P0 IMAD.MOV.U32 R4, RZ, RZ, -0x435 ;  /* 0xfffffbcbff048424 */ /* 0x000fd200078e00ff */
[----:B------:R-:W-:Y:S02]  /*0ba0*/  @!P0 IMAD.MOV.U32 R5, RZ, RZ, R17 ;  /* 0x000000ffff058224 */ /* 0x000fe400078e0011 */
[----:B------:R-:W-:Y:S02]  /*0bb0*/  @!P0 IMAD.MOV.U32 R2, RZ, RZ, R16 ;  /* 0x000000ffff028224 */ /* 0x000fe400078e0010 */
[----:B------:R-:W-:-:S05]  /*0bc0*/  VIADD R3, R5, 0xffffffff ;  /* 0xffffffff05037836 */ /* 0x000fca0000000000 */
[----:B------:R-:W-:-:S13]  /*0bd0*/  ISETP.GT.U32.AND P1, PT, R3, 0x7feffffe, PT ;  /* 0x7feffffe0300780c */ /* 0x000fda0003f24070 */
[----:B------:R-:W-:Y:S05]  /*0be0*/  @P1 BRA `(.L_x_12) ;  /* 0x0000000400001947 */ /* 0x000fea0003800000 */
[----:B------:R-:W-:Y:S01]  /*0bf0*/  LOP3.LUT R3, R5, 0xfffff, RZ, 0xc0, !PT ;  /* 0x000fffff05037812 */ /* 0x000fe200078ec0ff */
[----:B------:R-:W-:Y:S01]  /*0c00*/  IMAD.MOV.U32 R10, RZ, RZ, RZ ;  /* 0x000000ffff0a7224 */ /* 0x000fe200078e00ff */
[----:B------:R-:W-:Y:S01]  /*0c10*/  MOV R19, 0x3ed0ee25 ;  /* 0x3ed0ee2500137802 */ /* 0x000fe20000000f00 */
[----:B------:R-:W-:Y:S01]  /*0c20*/  IMAD.MOV.U32 R18, RZ, RZ, -0x748574fc ;  /* 0x8b7a8b04ff127424 */ /* 0x000fe200078e00ff */
[----:B------:R-:W-:Y:S01]  /*0c30*/  LOP3.LUT R3, R3, 0x3ff00000, RZ, 0xfc, !PT ;  /* 0x3ff0000003037812 */ /* 0x000fe200078efcff */
[----:B------:R-:W-:Y:S01]  /*0c40*/  UMOV UR6, 0x3ae80f1e ;  /* 0x3ae80f1e00067882 */ /* 0x000fe20000000000 */
[----:B------:R-:W-:Y:S01]  /*0c50*/  UMOV UR7, 0x3eb1380b ;  /* 0x3eb1380b00077882 */ /* 0x000fe20000000000 */
[----:B------:R-:W-:Y:S01]  /*0c60*/  LEA.HI R20, R5, R4, RZ, 0xc ;  /* 0x0000000405147211 */ /* 0x000fe200078f60ff */
[----:B------:R-:W-:Y:S01]  /*0c70*/  IMAD.MOV.U32 R21, RZ, RZ, 0x43300000 ;  /* 0x43300000ff157424 */ /* 0x000fe200078e00ff */
[----:B------:R-:W-:Y:S01]  /*0c80*/  ISETP.GE.U32.AND P0, PT, R3, 0x3ff6a09f, PT ;  /* 0x3ff6a09f0300780c */ /* 0x000fe20003f06070 */
[----:B------:R-:W-:Y:S01]  /*0c90*/  UMOV UR8, 0x80000000 ;  /* 0x8000000000087882 */ /* 0x000fe20000000000 */
[----:B------:R-:W-:-:S11]  /*0ca0*/  UMOV UR9, 0x43300000 ;  /* 0x4330000000097882 */ /* 0x000fd60000000000 */
[----:B------:R-:W-:Y:S02]  /*0cb0*/  @P0 VIADD R7, R3, 0xfff00000 ;  /* 0xfff0000003070836 */ /* 0x000fe40000000000 */
[----:B------:R-:W-:Y:S02]  /*0cc0*/  @P0 VIADD R20, R20, 0x1 ;  /* 0x0000000114140836 */ /* 0x000fe40000000000 */
[----:B------:R-:W-:-:S03]  /*0cd0*/  @P0 IMAD.MOV.U32 R3, RZ, RZ, R7 ;  /* 0x000000ffff030224 */ /* 0x000fc600078e0007 */
[----:B------:R-:W-:-:S03]  /*0ce0*/  LOP3.LUT R20, R20, 0x80000000, RZ, 0x3c, !PT ;  /* 0x8000000014147812 */ /* 0x000fc600078e3cff */
[C---:B------:R-:W-:Y:S02]  /*0cf0*/  DADD R16, R2.reuse, 1 ;  /* 0x3ff0000002107429 */ /* 0x040fe40000000000 */
[----:B------:R-:W-:-:S04]  /*0d00*/  DADD R2, R2, -1 ;  /* 0xbff0000002027429 */ /* 0x000fc80000000000 */
[----:B------:R-:W0:Y:S02]  /*0d10*/  MUFU.RCP64H R11, R17 ;  /* 0x00000011000b7308 */ /* 0x000e240000001800 */
[----:B0-----:R-:W-:-:S08]  /*0d20*/  DFMA R12, -R16, R10, 1 ;  /* 0x3ff00000100c742b */ /* 0x001fd0000000010a */
        /* <DEDUP_REMOVED lines=44> */
.L_x_12:
[----:B------:R-:W-:Y:S01]  /*0ff0*/  IMAD.MOV.U32 R2, RZ, RZ, 0x0 ;  /* 0x00000000ff027424 */ /* 0x000fe200078e00ff */
[----:B------:R-:W-:Y:S01]  /*1000*/  LOP3.LUT P0, RZ, R17, 0x7fffffff, RZ, 0xc0, !PT ;  /* 0x7fffffff11ff7812 */ /* 0x000fe2000780c0ff */
[----:B------:R-:W-:-:S06]  /*1010*/  IMAD.MOV.U32 R3, RZ, RZ, 0x7ff00000 ;  /* 0x7ff00000ff037424 */ /* 0x000fcc00078e00ff */
[----:B------:R-:W-:-:S10]  /*1020*/  DFMA R2, R16, R2, +INF ;  /* 0x7ff000001002742b */ /* 0x000fd40000000002 */
[----:B------:R-:W-:Y:S02]  /*1030*/  FSEL R4, R2, RZ, P0 ;  /* 0x000000ff02047208 */ /* 0x000fe40000000000 */
[----:B------:R-:W-:-:S07]  /*1040*/  FSEL R5, R3, -QNAN , P0 ;  /* 0xfff0000003057808 */ /* 0x000fce0000000000 */
.L_x_13:
[----:B------:R-:W-:Y:S05]  /*1050*/  BSYNC.RECONVERGENT B1 ;  /* 0x0000000000017941 */ /* 0x000fea0003800200 */
.L_x_11:
[----:B------:R-:W0:Y:S01]  /*1060*/  MUFU.RCP64H R3, 2 ;  /* 0x4000000000037908 */ /* 0x000e220000001800 */
[----:B------:R-:W-:Y:S01]  /*1070*/  IMAD.MOV.U32 R10, RZ, RZ, 0x0 ;  /* 0x00000000ff0a7424 */ /* 0x000fe200078e00ff */
[----:B------:R-:W-:Y:S01]  /*1080*/  MOV R2, RZ ;  /* 0x000000ff00027202 */ /* 0x000fe20000000f00 */
[----:B------:R-:W-:Y:S01]  /*1090*/  IMAD.MOV.U32 R11, RZ, RZ, 0x40000000 ;  /* 0x40000000ff0b7424 */ /* 0x000fe200078e00ff */
[----:B------:R-:W-:Y:S01]  /*10a0*/  UMOV UR6, 0x3ae80f1e ;  /* 0x3ae80f1e00067882 */ /* 0x000fe20000000000 */
[----:B------:R-:W-:Y:S01]  /*10b0*/  IMAD.MOV.U32 R14, RZ, RZ, -0x748574fc ;  /* 0x8b7a8b04ff0e7424 */ /* 0x000fe200078e00ff */
[----:B------:R-:W-:Y:S01]  /*10c0*/  UMOV UR7, 0x3eb1380b ;  /* 0x3eb1380b00077882 */ /* 0x000fe20000000000 */
[----:B------:R-:W-:Y:S01]  /*10d0*/  IMAD.MOV.U32 R15, RZ, RZ, 0x3ed0ee25 ;  /* 0x3ed0ee25ff0f7424 */ /* 0x000fe200078e00ff */
[----:B------:R-:W-:Y:S01]  /*10e0*/  UMOV UR8, 0x55555554 ;  /* 0x5555555400087882 */ /* 0x000fe20000000000 */
[----:B------:R-:W-:Y:S01]  /*10f0*/  IMAD.MOV.U32 R20, RZ, RZ, -0x105c611 ;  /* 0xfefa39efff147424 */ /* 0x000fe200078e00ff */
[----:B------:R-:W-:Y:S01]  /*1100*/  UMOV UR9, 0x3fb55555 ;  /* 0x3fb5555500097882 */ /* 0x000fe20000000000 */
[----:B------:R-:W-:Y:S01]  /*1110*/  IMAD.MOV.U32 R21, RZ, RZ, 0x3fe62e42 ;  /* 0x3fe62e42ff157424 */ /* 0x000fe200078e00ff */
[----:B------:R-:W-:Y:S01]  /*1120*/  FSETP.GEU.AND P1, PT, |R5|, 6.5827683646048100446e-37, PT ;  /* 0x036000000500780b */ /* 0x000fe20003f2e200 */
[----:B------:R-:W-:Y:S01]  /*1130*/  BSSY.RECONVERGENT B1, `(.L_x_14) ;  /* 0x000003d000017945 */ /* 0x000fe20003800200 */
[----:B0-----:R-:W-:-:S08]  /*1140*/  DFMA R10, R2, -R10, 1 ;  /* 0x3ff00000020a742b */ /* 0x001fd0000000080a */
[----:B------:R-:W-:-:S08]  /*1150*/  DFMA R10, R10, R10, R10 ;  /* 0x0000000a0a0a722b */ /* 0x000fd0000000000a */
[----:B------:R-:W-:-:S08]  /*1160*/  DFMA R2, R2, R10, R2 ;  /* 0x0000000a0202722b */ /* 0x000fd00000000002 */
[----:B------:R-:W-:-:S08]  /*1170*/  DMUL R10, RZ, R2 ;  /* 0x00000002ff0a7228 */ /* 0x000fd00000000000 */
[----:B------:R-:W-:-:S08]  /*1180*/  DFMA R10, RZ, R2, R10 ;  /* 0x00000002ff0a722b */ /* 0x000fd0000000000a */
[----:B------:R-:W-:Y:S02]  /*1190*/  DMUL R12, R10, R10 ;  /* 0x0000000a0a0c7228 */ /* 0x000fe40000000000 */
[----:B------:R-:W-:-:S06]  /*11a0*/  DADD R16, RZ, -R10 ;  /* 0x00000000ff107229 */ /* 0x000fcc000000080a */
[----:B------:R-:W-:Y:S01]  /*11b0*/  DFMA R14, R12, UR6, R14 ;  /* 0x000000060c0e7c2b */ /* 0x000fe2000800000e */
[----:B------:R-:W-:Y:S01]  /*11c0*/  UMOV UR6, 0x9f02676f ;  /* 0x9f02676f00067882 */ /* 0x000fe20000000000 */
[----:B------:R-:W-:Y:S01]  /*11d0*/  UMOV UR7, 0x3ef3b266 ;  /* 0x3ef3b26600077882 */ /* 0x000fe20000000000 */
[----:B------:R-:W-:-:S05]  /*11e0*/  DADD R18, R16, R16 ;  /* 0x0000000010127229 */ /* 0x000fca0000000010 */
[----:B------:R-:W-:Y:S01]  /*11f0*/  DFMA R14, R12, R14, UR6 ;  /* 0x000000060c0e7e2b */ /* 0x000fe2000800000e */
[----:B------:R-:W-:Y:S01]  /*1200*/  UMOV UR6, 0xa9ab0956 ;  /* 0xa9ab095600067882 */ /* 0x000fe20000000000 */
[----:B------:R-:W-:Y:S01]  /*1210*/  UMOV UR7, 0x3f1745cb ;  /* 0x3f1745cb00077882 */ /* 0x000fe20000000000 */
[----:B------:R-:W-:-:S05]  /*1220*/  DFMA R18, RZ, -R10, R18 ;  /* 0x8000000aff12722b */ /* 0x000fca0000000012 */
[----:B------:R-:W-:Y:S01]  /*1230*/  DFMA R14, R12, R14, UR6 ;  /* 0x000000060c0e7e2b */ /* 0x000fe2000800000e */
[----:B------:R-:W-:Y:S01]  /*1240*/  UMOV UR6, 0x2d1b5154 ;  /* 0x2d1b515400067882 */ /* 0x000fe20000000000 */
[----:B------:R-:W-:Y:S01]  /*1250*/  UMOV UR7, 0x3f3c71c7 ;  /* 0x3f3c71c700077882 */ /* 0x000fe20000000000 */
[----:B------:R-:W-:Y:S01]  /*1260*/  DMUL R18, R2, R18 ;  /* 0x0000001202127228 */ /* 0x000fe20000000000 */
[----:B------:R-:W-:Y:S02]  /*1270*/  IMAD.MOV.U32 R2, RZ, RZ, 0x3b39803f ;  /* 0x3b39803fff027424 */ /* 0x000fe400078e00ff */
[----:B------:R-:W-:Y:S02]  /*1280*/  IMAD.MOV.U32 R3, RZ, RZ, 0x3c7abc9e ;  /* 0x3c7abc9eff037424 */ /* 0x000fe400078e00ff */
        /* <DEDUP_REMOVED lines=9> */
[----:B------:R-:W-:-:S04]  /*1320*/  DFMA R14, R20, UR6, R10 ;  /* 0x00000006140e7c2b */ /* 0x000fc8000800000a */
[----:B------:R-:W-:-:S04]  /*1330*/  DFMA R16, R12, R16, UR8 ;  /* 0x000000080c107e2b */ /* 0x000fc80008000010 */
[----:B------:R-:W-:-:S04]  /*1340*/  DFMA R20, -R20, 1, R14 ;  /* 0x3ff000001414782b */ /* 0x000fc8000000010e */
[----:B------:R-:W-:-:S04]  /*1350*/  DMUL R16, R12, R16 ;  /* 0x000000100c107228 */ /* 0x000fc80000000000 */
[----:B------:R-:W-:-:S04]  /*1360*/  DADD R20, -R10, R20 ;  /* 0x000000000a147229 */ /* 0x000fc80000000114 */
[----:B------:R-:W-:-:S08]  /*1370*/  DFMA R16, R10, R16, R18 ;  /* 0x000000100a10722b */ /* 0x000fd00000000012 */
[----:B------:R-:W-:-:S08]  /*1380*/  DADD R16, R16, -R20 ;  /* 0x0000000010107229 */ /* 0x000fd00000000814 */
[----:B------:R-:W-:Y:S01]  /*1390*/  DFMA R16, R2, UR6, R16 ;  /* 0x0000000602107c2b */ /* 0x000fe20008000010 */
[----:B------:R-:W-:-:S07]  /*13a0*/  MOV R2, 0x1 ;  /* 0x0000000100027802 */ /* 0x000fce0000000f00 */
[----:B------:R-:W-:-:S06]  /*13b0*/  DADD R14, R14, R16 ;  /* 0x000000000e0e7229 */ /* 0x000fcc0000000010 */
[----:B------:R-:W0:Y:S02]  /*13c0*/  MUFU.RCP64H R3, R15 ;  /* 0x0000000f00037308 */ /* 0x000e240000001800 */
        /* <DEDUP_REMOVED lines=9> */
[----:B------:R-:W-:-:S13]  /*1460*/  FSETP.GT.AND P0, PT, |R7|, 1.469367938527859385e-39, PT ;  /* 0x001000000700780b */ /* 0x000fda0003f04200 */
[----:B------:R-:W-:Y:S05]  /*1470*/  @P0 BRA P1, `(.L_x_15) ;  /* 0x0000000000200947 */ /* 0x000fea0000800000 */
[----:B------:R-:W-:Y:S01]  /*1480*/  IMAD.MOV.U32 R12, RZ, RZ, R4 ;  /* 0x000000ffff0c7224 */ /* 0x000fe200078e0004 */
[----:B------:R-:W-:Y:S01]  /*1490*/  MOV R8, 0x14e0 ;  /* 0x000014e000087802 */ /* 0x000fe20000000f00 */
[----:B------:R-:W-:Y:S02]  /*14a0*/  IMAD.MOV.U32 R13, RZ, RZ, R5 ;  /* 0x000000ffff0d7224 */ /* 0x000fe400078e0005 */
[----:B------:R-:W-:Y:S02]  /*14b0*/  IMAD.MOV.U32 R10, RZ, RZ, R14 ;  /* 0x000000ffff0a7224 */ /* 0x000fe400078e000e */
[----:B------:R-:W-:-:S07]  /*14c0*/  IMAD.MOV.U32 R11, RZ, RZ, R15 ;  /* 0x000000ffff0b7224 */ /* 0x000fce00078e000f */
[----:B------:R-:W-:Y:S05]  /*14d0*/  CALL.REL.NOINC `($__internal_0_$__cuda_sm20_div_rn_f64_full) ;  /* 0x0000000000c87944 */ /* 0x000fea0003c00000 */
[----:B------:R-:W-:Y:S02]  /*14e0*/  IMAD.MOV.U32 R2, RZ, RZ, R16 ;  /* 0x000000ffff027224 */ /* 0x000fe400078e0010 */
[----:B------:R-:W-:-:S07]  /*14f0*/  IMAD.MOV.U32 R3, RZ, RZ, R17 ;  /* 0x000000ffff037224 */ /* 0x000fce00078e0011 */
.L_x_15:
[----:B------:R-:W-:Y:S05]  /*1500*/  BSYNC.RECONVERGENT B1 ;  /* 0x0000000000017941 */ /* 0x000fea0003800200 */
.L_x_14:
[----:B------:R-:W0:Y:S01]  /*1510*/  LDCU UR6, c[0x0][0x3b0] ;  /* 0x00007600ff0677ac */ /* 0x000e220008000800 */
[----:B------:R-:W-:Y:S01]  /*1520*/  MOV R10, 0x1 ;  /* 0x00000001000a7802 */ /* 0x000fe20000000f00 */
[----:B------:R-:W1:Y:S01]  /*1530*/  I2F.F64.U32 R6, R6 ;  /* 0x0000000600067312 */ /* 0x000e620000201800 */
[----:B------:R-:W-:Y:S01]  /*1540*/  BSSY.RECONVERGENT B1, `(.L_x_16) ;  /* 0x0000018000017945 */ /* 0x000fe20003800200 */
[----:B-1----:R-:W-:-:S06]  /*1550*/  DADD R14, R6, -R2 ;  /* 0x00000000060e7229 */ /* 0x002fcc0000000802 */
[----:B0-----:R-:W0:Y:S04]  /*1560*/  I2F.F64 R4, UR6 ;  /* 0x0000000600047d12 */ /* 0x001e280008201c00 */
[----:B------:R-:W-:-:S04]  /*1570*/  FSETP.GEU.AND P1, PT, |R15|, 6.5827683646048100446e-37, PT ;  /* 0x036000000f00780b */ /* 0x000fc80003f2e200 */
[----:B0-----:R-:W0:Y:S02]  /*1580*/  MUFU.RCP64H R11, R5 ;  /* 0x00000005000b7308 */ /* 0x001e240000001800 */
        /* <DEDUP_REMOVED lines=19> */
.L_x_17:
[----:B------:R-:W-:Y:S05]  /*16c0*/  BSYNC.RECONVERGENT B1 ;  /* 0x0000000000017941 */ /* 0x000fea0003800200 */
.L_x_16:
[----:B------:R-:W-:Y:S01]  /*16d0*/  MOV R6, R2 ;  /* 0x0000000200067202 */ /* 0x000fe20000000f00 */
[----:B------:R-:W-:-:S07]  /*16e0*/  IMAD.MOV.U32 R7, RZ, RZ, R3 ;  /* 0x000000ffff077224 */ /* 0x000fce00078e0003 */
.L_x_7:
[----:B0-----:R-:W-:Y:S05]  /*16f0*/  BSYNC.RECONVERGENT B0 ;  /* 0x0000000000007941 */ /* 0x001fea0003800200 */
.L_x_4:
[----:B------:R-:W-:Y:S01]  /*1700*/  DMUL R2, R6, 255 ;  /* 0x406fe00006027828 */ /* 0x000fe20000000000 */
[----:B------:R-:W1:Y:S01]  /*1710*/  LDCU UR8, c[0x0][0x3a8] ;  /* 0x00007500ff0877ac */ /* 0x000e620008000800 */
[----:B------:R-:W2:Y:S04]  /*1720*/  LDCU.64 UR6, c[0x0][0x380] ;  /* 0x00007000ff0677ac */ /* 0x000ea80008000a00 */
[----:B------:R-:W0:Y:S02]  /*1730*/  F2I.F64.TRUNC R13, R2 ;  /* 0x00000002000d7311 */ /* 0x000e24000030d100 */
[----:B------:R-:W-:-:S06]  /*1740*/  DMUL R10, R2, R6 ;  /* 0x00000006020a7228 */ /* 0x000fcc0000000000 */
[----:B------:R-:W3:Y:S02]  /*1750*/  F2I.F64.TRUNC R15, R10 ;  /* 0x0000000a000f7311 */ /* 0x000ee4000030d100 */
[----:B------:R-:W-:Y:S01]  /*1760*/  DMUL R6, R10, R6 ;  /* 0x000000060a067228 */ /* 0x000fe20000000000 */
[----:B-1----:R-:W-:-:S04]  /*1770*/  IMAD R0, R0, UR8, R9 ;  /* 0x0000000800007c24 */ /* 0x002fc8000f8e0209 */
[----:B------:R-:W-:-:S05]  /*1780*/  IMAD R0, R0, 0x3, RZ ;  /* 0x0000000300007824 */ /* 0x000fca00078e02ff */
[----:B------:R-:W1:Y:S01]  /*1790*/  F2I.F64.TRUNC R7, R6 ;  /* 0x0000000600077311 */ /* 0x000e62000030d100 */
[----:B--2---:R-:W-:-:S04]  /*17a0*/  IADD3 R4, P0, PT, R0, UR6, RZ ;  /* 0x0000000600047c10 */ /* 0x004fc8000ff1e0ff */
[----:B------:R-:W-:-:S05]  /*17b0*/  LEA.HI.X.SX32 R5, R0, UR7, 0x1, P0 ;  /* 0x0000000700057c11 */ /* 0x000fca00080f0eff */
[----:B0-----:R-:W-:Y:S04]  /*17c0*/  STG.E.U8 desc[UR4][R4.64], R13 ;  /* 0x0000000d04007986 */ /* 0x001fe8000c101104 */
[----:B---3--:R-:W-:Y:S04]  /*17d0*/  STG.E.U8 desc[UR4][R4.64+0x1], R15 ;  /* 0x0000010f04007986 */ /* 0x008fe8000c101104 */
[----:B-1----:R-:W-:Y:S01]  /*17e0*/  STG.E.U8 desc[UR4][R4.64+0x2], R7 ;  /* 0x0000020704007986 */ /* 0x002fe2000c101104 */
[----:B------:R-:W-:Y:S05]  /*17f0*/  EXIT ;  /* 0x000000000000794d */ /* 0x000fea0003800000 */
        .weak           $__internal_0_$__cuda_sm20_div_rn_f64_full
        .type           $__internal_0_$__cuda_sm20_div_rn_f64_full,@function
        .size           $__internal_0_$__cuda_sm20_div_rn_f64_full,(.L_x_24 - $__internal_0_$__cuda_sm20_div_rn_f64_full)
$__internal_0_$__cuda_sm20_div_rn_f64_full:
[C---:B------:R-:W-:Y:S01]  /*1800*/  FSETP.GEU.AND P0, PT, |R11|.reuse, 1.469367938527859385e-39, PT ;  /* 0x001000000b00780b */ /* 0x040fe20003f0e200 */
[----:B------:R-:W-:Y:S01]  /*1810*/  IMAD.MOV.U32 R18, RZ, RZ, 0x1 ;  /* 0x00000001ff127424 */ /* 0x000fe200078e00ff */
[----:B------:R-:W-:Y:S01]  /*1820*/  LOP3.LUT R4, R11, 0x800fffff, RZ, 0xc0, !PT ;  /* 0x800fffff0b047812 */ /* 0x000fe200078ec0ff */
[----:B------:R-:W-:Y:S01]  /*1830*/  BSSY.RECONVERGENT B2, `(.L_x_18) ;  /* 0x0000054000027945 */ /* 0x000fe20003800200 */
[C---:B------:R-:W-:Y:S02]  /*1840*/  FSETP.GEU.AND P2, PT, |R13|.reuse, 1.469367938527859385e-39, PT ;  /* 0x001000000d00780b */ /* 0x040fe40003f4e200 */
[----:B------:R-:W-:Y:S01]  /*1850*/  LOP3.LUT R5, R4, 0x3ff00000, RZ, 0xfc, !PT ;  /* 0x3ff0000004057812 */ /* 0x000fe200078efcff */
[----:B------:R-:W-:Y:S01]  /*1860*/  IMAD.MOV.U32 R4, RZ, RZ, R10 ;  /* 0x000000ffff047224 */ /* 0x000fe200078e000a */
[----:B------:R-:W-:Y:S02]  /*1870*/  LOP3.LUT R16, R13, 0x7ff00000, RZ, 0xc0, !PT ;  /* 0x7ff000000d107812 */ /* 0x000fe400078ec0ff */
[----:B------:R-:W-:-:S02]  /*1880*/  LOP3.LUT R25, R11, 0x7ff00000, RZ, 0xc0, !PT ;  /* 0x7ff000000b197812 */ /* 0x000fc400078ec0ff */
[----:B------:R-:W-:Y:S01]  /*1890*/  MOV R24, R16 ;  /* 0x0000001000187202 */ /* 0x000fe20000000f00 */
[----:B------:R-:W-:Y:S01]  /*18a0*/  @!P0 DMUL R4, R10, 8.98846567431157953865e+307 ;  /* 0x7fe000000a048828 */ /* 0x000fe20000000000 */
[----:B------:R-:W-:-:S03]  /*18b0*/  ISETP.GE.U32.AND P1, PT, R16, R25, PT ;  /* 0x000000191000720c */ /* 0x000fc60003f26070 */
[----:B------:R-:W-:Y:S02]  /*18c0*/  @!P2 LOP3.LUT R17, R11, 0x7ff00000, RZ, 0xc0, !PT ;  /* 0x7ff000000b11a812 */ /* 0x000fe400078ec0ff */
[----:B------:R-:W0:Y:S02]  /*18d0*/  MUFU.RCP64H R19, R5 ;  /* 0x0000000500137308 */ /* 0x000e240000001800 */
[----:B------:R-:W-:Y:S01]  /*18e0*/  @!P2 ISETP.GE.U32.AND P3, PT, R16, R17, PT ;  /* 0x000000111000a20c */ /* 0x000fe20003f66070 */
[----:B------:R-:W-:Y:S01]  /*18f0*/  IMAD.MOV.U32 R17, RZ, RZ, 0x1ca00000 ;  /* 0x1ca00000ff117424 */ /* 0x000fe200078e00ff */
[----:B------:R-:W-:-:S04]  /*1900*/  @!P0 LOP3.LUT R25, R5, 0x7ff00000, RZ, 0xc0, !PT ;  /* 0x7ff0000005198812 */ /* 0x000fc800078ec0ff */
[----:B------:R-:W-:-:S04]  /*1910*/  @!P2 SEL R21, R17, 0x63400000, !P3 ;  /* 0x634000001115a807 */ /* 0x000fc80005800000 */
[----:B------:R-:W-:-:S04]  /*1920*/  @!P2 LOP3.LUT R22, R21, 0x80000000, R13, 0xf8, !PT ;  /* 0x800000001516a812 */ /* 0x000fc800078ef80d */
[----:B------:R-:W-:Y:S01]  /*1930*/  @!P2 LOP3.LUT R23, R22, 0x100000, RZ, 0xfc, !PT ;  /* 0x001000001617a812 */ /* 0x000fe200078efcff */
[----:B0-----:R-:W-:Y:S01]  /*1940*/  DFMA R14, R18, -R4, 1 ;  /* 0x3ff00000120e742b */ /* 0x001fe20000000804 */
[----:B------:R-:W-:-:S07]  /*1950*/  @!P2 IMAD.MOV.U32 R22, RZ, RZ, RZ ;  /* 0x000000ffff16a224 */ /* 0x000fce00078e00ff */
[----:B------:R-:W-:-:S08]  /*1960*/  DFMA R14, R14, R14, R14 ;  /* 0x0000000e0e0e722b */ /* 0x000fd0000000000e */
[----:B------:R-:W-:Y:S01]  /*1970*/  DFMA R18, R18, R14, R18 ;  /* 0x0000000e1212722b */ /* 0x000fe20000000012 */
[----:B------:R-:W-:Y:S01]  /*1980*/  SEL R15, R17, 0x63400000, !P1 ;  /* 0x63400000110f7807 */ /* 0x000fe20004800000 */
[----:B------:R-:W-:-:S03]  /*1990*/  IMAD.MOV.U32 R14, RZ, RZ, R12 ;  /* 0x000000ffff0e7224 */ /* 0x000fc600078e000c */
[----:B------:R-:W-:-:S03]  /*19a0*/  LOP3.LUT R15, R15, 0x800fffff, R13, 0xf8, !PT ;  /* 0x800fffff0f0f7812 */ /* 0x000fc600078ef80d */
[----:B------:R-:W-:-:S03]  /*19b0*/  DFMA R20, R18, -R4, 1 ;  /* 0x3ff000001214742b */ /* 0x000fc60000000804 */
[----:B------:R-:W-:-:S05]  /*19c0*/  @!P2 DFMA R14, R14, 2, -R22 ;  /* 0x400000000e0ea82b */ /* 0x000fca0000000816 */
[----:B------:R-:W-:-:S05]  /*19d0*/  DFMA R20, R18, R20, R18 ;  /* 0x000000141214722b */ /* 0x000fca0000000012 */
[----:B------:R-:W-:-:S03]  /*19e0*/  @!P2 LOP3.LUT R24, R15, 0x7ff00000, RZ, 0xc0, !PT ;  /* 0x7ff000000f18a812 */ /* 0x000fc600078ec0ff */
[----:B------:R-:W-:Y:S02]  /*19f0*/  DMUL R18, R20, R14 ;  /* 0x0000000e14127228 */ /* 0x000fe40000000000 */
[----:B------:R-:W-:-:S05]  /*1a00*/  VIADD R26, R24, 0xffffffff ;  /* 0xffffffff181a7836 */ /* 0x000fca0000000000 */
[----:B------:R-:W-:Y:S01]  /*1a10*/  ISETP.GT.U32.AND P0, PT, R26, 0x7feffffe, PT ;  /* 0x7feffffe1a00780c */ /* 0x000fe20003f04070 */
[----:B------:R-:W-:Y:S01]  /*1a20*/  VIADD R26, R25, 0xffffffff ;  /* 0xffffffff191a7836 */ /* 0x000fe20000000000 */
[----:B------:R-:W-:-:S04]  /*1a30*/  DFMA R22, R18, -R4, R14 ;  /* 0x800000041216722b */ /* 0x000fc8000000000e */
[----:B------:R-:W-:-:S04]  /*1a40*/  ISETP.GT.U32.OR P0, PT, R26, 0x7feffffe, P0 ;  /* 0x7feffffe1a00780c */ /* 0x000fc80000704470 */
[----:B------:R-:W-:-:S09]  /*1a50*/  DFMA R22, R20, R22, R18 ;  /* 0x000000161416722b */ /* 0x000fd20000000012 */
[----:B------:R-:W-:Y:S05]  /*1a60*/  @P0 BRA `(.L_x_19) ;  /* 0x00000000006c0947 */ /* 0x000fea0003800000 */
[----:B------:R-:W-:Y:S01]  /*1a70*/  LOP3.LUT R13, R11, 0x7ff00000, RZ, 0xc0, !PT ;  /* 0x7ff000000b0d7812 */ /* 0x000fe200078ec0ff */
[----:B------:R-:W-:-:S03]  /*1a80*/  IMAD.MOV.U32 R18, RZ, RZ, RZ ;  /* 0x000000ffff127224 */ /* 0x000fc600078e00ff */
[CC--:B------:R-:W-:Y:S02]  /*1a90*/  VIADDMNMX R12, R16.reuse, -R13.reuse, 0xb9600000, !PT ;  /* 0xb9600000100c7446 */ /* 0x0c0fe4000780090d */
[----:B------:R-:W-:Y:S02]  /*1aa0*/  ISETP.GE.U32.AND P0, PT, R16, R13, PT ;  /* 0x0000000d1000720c */ /* 0x000fe40003f06070 */
[----:B------:R-:W-:Y:S02]  /*1ab0*/  VIMNMX R12, PT, PT, R12, 0x46a00000, PT ;  /* 0x46a000000c0c7848 */ /* 0x000fe40003fe0100 */
[----:B------:R-:W-:-:S05]  /*1ac0*/  SEL R17, R17, 0x63400000, !P0 ;  /* 0x6340000011117807 */ /* 0x000fca0004000000 */
[----:B------:R-:W-:-:S04]  /*1ad0*/  IMAD.IADD R12, R12, 0x1, -R17 ;  /* 0x000000010c0c7824 */ /* 0x000fc800078e0a11 */
[----:B------:R-:W-:-:S06]  /*1ae0*/  VIADD R19, R12, 0x7fe00000 ;  /* 0x7fe000000c137836 */ /* 0x000fcc0000000000 */
[----:B------:R-:W-:-:S10]  /*1af0*/  DMUL R16, R22, R18 ;  /* 0x0000001216107228 */ /* 0x000fd40000000000 */
[----:B------:R-:W-:-:S13]  /*1b00*/  FSETP.GTU.AND P0, PT, |R17|, 1.469367938527859385e-39, PT ;  /* 0x001000001100780b */ /* 0x000fda0003f0c200 */
[----:B------:R-:W-:Y:S05]  /*1b10*/  @P0 BRA `(.L_x_20) ;  /* 0x0000000000940947 */ /* 0x000fea0003800000 */
[----:B------:R-:W-:Y:S01]  /*1b20*/  DFMA R4, R22, -R4, R14 ;  /* 0x800000041604722b */ /* 0x000fe2000000000e */
[----:B------:R-:W-:-:S09]  /*1b30*/  IMAD.MOV.U32 R18, RZ, RZ, RZ ;  /* 0x000000ffff127224 */ /* 0x000fd200078e00ff */
[C---:B------:R-:W-:Y:S02]  /*1b40*/  FSETP.NEU.AND P0, PT, R5.reuse, RZ, PT ;  /* 0x000000ff0500720b */ /* 0x040fe40003f0d000 */
[----:B------:R-:W-:-:S04]  /*1b50*/  LOP3.LUT R11, R5, 0x80000000, R11, 0x48, !PT ;  /* 0x80000000050b7812 */ /* 0x000fc800078e480b */
[----:B------:R-:W-:-:S07]  /*1b60*/  LOP3.LUT R19, R11, R19, RZ, 0xfc, !PT ;  /* 0x000000130b137212 */ /* 0x000fce00078efcff */
[----:B------:R-:W-:Y:S05]  /*1b70*/  @!P0 BRA `(.L_x_20) ;  /* 0x00000000007c8947 */ /* 0x000fea0003800000 */
[----:B------:R-:W-:Y:S01]  /*1b80*/  IADD3 R5, PT, PT, -R12, RZ, RZ ;  /* 0x000000ff0c057210 */ /* 0x000fe20007ffe1ff */
[----:B------:R-:W-:Y:S01]  /*1b90*/  IMAD.MOV.U32 R4, RZ, RZ, RZ ;  /* 0x000000ffff047224 */ /* 0x000fe200078e00ff */
[----:B------:R-:W-:-:S05]  /*1ba0*/  DMUL.RP R18, R22, R18 ;  /* 0x0000001216127228 */ /* 0x000fca0000008000 */
[----:B------:R-:W-:-:S05]  /*1bb0*/  DFMA R4, R16, -R4, R22 ;  /* 0x800000041004722b */ /* 0x000fca0000000016 */
[----:B------:R-:W-:Y:S02]  /*1bc0*/  LOP3.LUT R11, R19, R11, RZ, 0x3c, !PT ;  /* 0x0000000b130b7212 */ /* 0x000fe400078e3cff */
[----:B------:R-:W-:-:S04]  /*1bd0*/  IADD3 R4, PT, PT, -R12, -0x43300000, RZ ;  /* 0xbcd000000c047810 */ /* 0x000fc80007ffe1ff */
[----:B------:R-:W-:-:S04]  /*1be0*/  FSETP.NEU.AND P0, PT, |R5|, R4, PT ;  /* 0x000000040500720b */ /* 0x000fc80003f0d200 */
[----:B------:R-:W-:Y:S02]  /*1bf0*/  FSEL R16, R18, R16, !P0 ;  /* 0x0000001012107208 */ /* 0x000fe40004000000 */
[----:B------:R-:W-:Y:S01]  /*1c00*/  FSEL R17, R11, R17, !P0 ;  /* 0x000000110b117208 */ /* 0x000fe20004000000 */
[----:B------:R-:W-:Y:S06]  /*1c10*/  BRA `(.L_x_20) ;  /* 0x0000000000547947 */ /* 0x000fec0003800000 */
.L_x_19:
[----:B------:R-:W-:-:S14]  /*1c20*/  DSETP.NAN.AND P0, PT, R12, R12, PT ;  /* 0x0000000c0c00722a */ /* 0x000fdc0003f08000 */
[----:B------:R-:W-:Y:S05]  /*1c30*/  @P0 BRA `(.L_x_21) ;  /* 0x0000000000440947 */ /* 0x000fea0003800000 */
[----:B------:R-:W-:-:S14]  /*1c40*/  DSETP.NAN.AND P0, PT, R10, R10, PT ;  /* 0x0000000a0a00722a */ /* 0x000fdc0003f08000 */
[----:B------:R-:W-:Y:S05]  /*1c50*/  @P0 BRA `(.L_x_22) ;  /* 0x0000000000300947 */ /* 0x000fea0003800000 */
[----:B------:R-:W-:Y:S01]  /*1c60*/  ISETP.NE.AND P0, PT, R24, R25, PT ;  /* 0x000000191800720c */ /* 0x000fe20003f05270 */
[----:B------:R-:W-:Y:S02]  /*1c70*/  IMAD.MOV.U32 R16, RZ, RZ, 0x0 ;  /* 0x00000000ff107424 */ /* 0x000fe400078e00ff */
[----:B------:R-:W-:-:S10]  /*1c80*/  IMAD.MOV.U32 R17, RZ, RZ, -0x80000 ;  /* 0xfff80000ff117424 */ /* 0x000fd400078e00ff */
[----:B------:R-:W-:Y:S05]  /*1c90*/  @!P0 BRA `(.L_x_20) ;  /* 0x0000000000348947 */ /* 0x000fea0003800000 */
[----:B------:R-:W-:Y:S02]  /*1ca0*/  ISETP.NE.AND P0, PT, R24, 0x7ff00000, PT ;  /* 0x7ff000001800780c */ /* 0x000fe40003f05270 */
[----:B------:R-:W-:Y:S02]  /*1cb0*/  LOP3.LUT R17, R13, 0x80000000, R11, 0x48, !PT ;  /* 0x800000000d117812 */ /* 0x000fe400078e480b */
[----:B------:R-:W-:-:S13]  /*1cc0*/  ISETP.EQ.OR P0, PT, R25, RZ, !P0 ;  /* 0x000000ff1900720c */ /* 0x000fda0004702670 */
[----:B------:R-:W-:Y:S01]  /*1cd0*/  @P0 LOP3.LUT R4, R17, 0x7ff00000, RZ, 0xfc, !PT ;  /* 0x7ff0000011040812 */ /* 0x000fe200078efcff */
[----:B------:R-:W-:Y:S02]  /*1ce0*/  @!P0 IMAD.MOV.U32 R16, RZ, RZ, RZ ;  /* 0x000000ffff108224 */ /* 0x000fe400078e00ff */
[----:B------:R-:W-:Y:S01]  /*1cf0*/  @P0 IMAD.MOV.U32 R16, RZ, RZ, RZ ;  /* 0x000000ffff100224 */ /* 0x000fe200078e00ff */
[----:B------:R-:W-:Y:S01]  /*1d00*/  @P0 MOV R17, R4 ;  /* 0x0000000400110202 */ /* 0x000fe20000000f00 */
[----:B------:R-:W-:Y:S06]  /*1d10*/  BRA `(.L_x_20) ;  /* 0x0000000000147947 */ /* 0x000fec0003800000 */
.L_x_22:
[----:B------:R-:W-:Y:S01]  /*1d20*/  LOP3.LUT R17, R11, 0x80000, RZ, 0xfc, !PT ;  /* 0x000800000b117812 */ /* 0x000fe200078efcff */
[----:B------:R-:W-:Y:S01]  /*1d30*/  IMAD.MOV.U32 R16, RZ, RZ, R10 ;  /* 0x000000ffff107224 */ /* 0x000fe200078e000a */
[----:B------:R-:W-:Y:S06]  /*1d40*/  BRA `(.L_x_20) ;  /* 0x0000000000087947 */ /* 0x000fec0003800000 */
.L_x_21:
[----:B------:R-:W-:Y:S01]  /*1d50*/  LOP3.LUT R17, R13, 0x80000, RZ, 0xfc, !PT ;  /* 0x000800000d117812 */ /* 0x000fe200078efcff */
[----:B------:R-:W-:-:S07]  /*1d60*/  IMAD.MOV.U32 R16, RZ, RZ, R12 ;  /* 0x000000ffff107224 */ /* 0x000fce00078e000c */
.L_x_20:
[----:B------:R-:W-:Y:S05]  /*1d70*/  BSYNC.RECONVERGENT B2 ;  /* 0x0000000000027941 */ /* 0x000fea0003800200 */
.L_x_18:
[----:B------:R-:W-:Y:S02]  /*1d80*/  IMAD.MOV.U32 R4, RZ, RZ, R8 ;  /* 0x000000ffff047224 */ /* 0x000fe400078e0008 */
[----:B------:R-:W-:-:S04]  /*1d90*/  IMAD.MOV.U32 R5, RZ, RZ, 0x0 ;  /* 0x00000000ff057424 */ /* 0x000fc800078e00ff */
[----:B------:R-:W-:Y:S05]  /*1da0*/  RET.REL.NODEC R4 `(_Z8populatePcddddiii) ;  /* 0xffffffe004947950 */ /* 0x000fea0003c3ffff */
.L_x_23:
[----:B------:R-:W-:-:S00]  /*1db0*/  BRA `(.L_x_23) ;  /* 0xfffffffc00fc7947 */ /* 0x000fc0000383ffff */
[----:B------:R-:W-:-:S00]  /*1dc0*/  NOP ;  /* 0x0000000000007918 */ /* 0x000fc00000000000 */
        /* <DEDUP_REMOVED lines=11> */
.L_x_24:


//--------------------- .nv.shared.reserved.0     --------------------------
	.section	.nv.shared.reserved.0,"aw",@nobits
	.weak		__nv_reservedSMEM_offset_0_alias
	.size		__nv_reservedSMEM_offset_0_alias, 0, 64
	.other		__nv_reservedSMEM_offset_0_alias,@"STO_CUDA_RESERVED_SHARED STV_DEFAULT"
__nv_reservedSMEM_offset_0_alias:
	.zero		0
	.zero		64


//--------------------- .nv.constant0._Z8populatePcddddiii --------------------------
	.section	.nv.constant0._Z8populatePcddddiii,"a",@progbits
	.sectionflags	@""
	.align	4
.nv.constant0._Z8populatePcddddiii:
	.zero		948


//--------------------- SYMBOLS --------------------------

	.type		.nv.reservedSmem.offset0,@object
	.size		.nv.reservedSmem.offset0,0x4
